//
// Generated by NVIDIA NVVM Compiler
//
// Compiler Build ID: CL-36424714
// Cuda compilation tools, release 13.0, V13.0.88
// Based on NVVM 20.0.0
//

.version 9.0
.target sm_100
.address_size 64

	// .globl	_Z14matrixMulTiledPiS_S_i
// _ZZ14matrixMulTiledPiS_S_iE6tile_a has been demoted
// _ZZ14matrixMulTiledPiS_S_iE6tile_b has been demoted

.visible .entry _Z14matrixMulTiledPiS_S_i(
	.param .u64 .ptr .align 1 _Z14matrixMulTiledPiS_S_i_param_0,
	.param .u64 .ptr .align 1 _Z14matrixMulTiledPiS_S_i_param_1,
	.param .u64 .ptr .align 1 _Z14matrixMulTiledPiS_S_i_param_2,
	.param .u32 _Z14matrixMulTiledPiS_S_i_param_3
)
{
	.reg .pred 	%p<9>;
	.reg .b32 	%r<468>;
	.reg .b64 	%rd<48>;
	// demoted variable
	.shared .align 4 .b8 _ZZ14matrixMulTiledPiS_S_iE6tile_a[1024];
	// demoted variable
	.shared .align 4 .b8 _ZZ14matrixMulTiledPiS_S_iE6tile_b[1024];
	ld.param.u32 	%r42, [_Z14matrixMulTiledPiS_S_i_param_3];
	mov.u32 	%r44, %ctaid.y;
	shl.b32 	%r45, %r44, 4;
	mov.u32 	%r1, %tid.y;
	add.s32 	%r2, %r45, %r1;
	mov.u32 	%r46, %ctaid.x;
	shl.b32 	%r3, %r46, 4;
	mov.u32 	%r4, %tid.x;
	add.s32 	%r5, %r3, %r4;
	shr.s32 	%r47, %r42, 31;
	shr.u32 	%r48, %r47, 28;
	add.s32 	%r49, %r42, %r48;
	shr.s32 	%r6, %r49, 4;
	setp.lt.s32 	%p1, %r42, 16;
	mov.b32 	%r467, 0;
	@%p1 bra 	$L__BB0_9;
	mad.lo.s32 	%r7, %r42, %r2, %r4;
	shl.b32 	%r52, %r1, 6;
	mov.u32 	%r53, _ZZ14matrixMulTiledPiS_S_iE6tile_a;
	add.s32 	%r8, %r53, %r52;
	add.s32 	%r54, %r6, -1;
	setp.lt.u32 	%p2, %r54, 3;
	mov.b32 	%r465, 0;
	mov.u32 	%r467, %r465;
	@%p2 bra 	$L__BB0_4;
	and.b32  	%r465, %r6, 134217724;
	neg.s32 	%r459, %r465;
	add.s32 	%r458, %r7, 32;
	add.s32 	%r57, %r1, 48;
	mad.lo.s32 	%r58, %r42, %r57, %r4;
	add.s32 	%r457, %r58, %r3;
	add.s32 	%r59, %r1, 32;
	mad.lo.s32 	%r60, %r42, %r59, %r4;
	add.s32 	%r456, %r60, %r3;
	add.s32 	%r61, %r1, 16;
	mad.lo.s32 	%r62, %r42, %r61, %r4;
	add.s32 	%r455, %r62, %r3;
	mad.lo.s32 	%r63, %r1, %r42, %r4;
	add.s32 	%r454, %r63, %r3;
	mov.b32 	%r467, 0;
$L__BB0_3:
	.pragma "nounroll";
	ld.param.u64 	%rd44, [_Z14matrixMulTiledPiS_S_i_param_1];
	ld.param.u64 	%rd41, [_Z14matrixMulTiledPiS_S_i_param_0];
	add.s32 	%r64, %r458, -32;
	cvta.to.global.u64 	%rd4, %rd41;
	mul.wide.u32 	%rd5, %r64, 4;
	add.s64 	%rd6, %rd4, %rd5;
	ld.global.u32 	%r65, [%rd6];
	shl.b32 	%r67, %r4, 2;
	add.s32 	%r68, %r8, %r67;
	st.shared.u32 	[%r68], %r65;
	cvta.to.global.u64 	%rd7, %rd44;
	mul.wide.u32 	%rd8, %r454, 4;
	add.s64 	%rd9, %rd7, %rd8;
	ld.global.u32 	%r69, [%rd9];
	mov.u32 	%r71, _ZZ14matrixMulTiledPiS_S_iE6tile_b;
	add.s32 	%r72, %r71, %r67;
	add.s32 	%r73, %r72, %r52;
	st.shared.u32 	[%r73], %r69;
	bar.sync 	0;
	ld.shared.u32 	%r74, [%r8];
	ld.shared.u32 	%r75, [%r72];
	mad.lo.s32 	%r76, %r75, %r74, %r467;
	ld.shared.u32 	%r77, [%r8+4];
	ld.shared.u32 	%r78, [%r72+64];
	mad.lo.s32 	%r79, %r78, %r77, %r76;
	ld.shared.u32 	%r80, [%r8+8];
	ld.shared.u32 	%r81, [%r72+128];
	mad.lo.s32 	%r82, %r81, %r80, %r79;
	ld.shared.u32 	%r83, [%r8+12];
	ld.shared.u32 	%r84, [%r72+192];
	mad.lo.s32 	%r85, %r84, %r83, %r82;
	ld.shared.u32 	%r86, [%r8+16];
	ld.shared.u32 	%r87, [%r72+256];
	mad.lo.s32 	%r88, %r87, %r86, %r85;
	ld.shared.u32 	%r89, [%r8+20];
	ld.shared.u32 	%r90, [%r72+320];
	mad.lo.s32 	%r91, %r90, %r89, %r88;
	ld.shared.u32 	%r92, [%r8+24];
	ld.shared.u32 	%r93, [%r72+384];
	mad.lo.s32 	%r94, %r93, %r92, %r91;
	ld.shared.u32 	%r95, [%r8+28];
	ld.shared.u32 	%r96, [%r72+448];
	mad.lo.s32 	%r97, %r96, %r95, %r94;
	ld.shared.u32 	%r98, [%r8+32];
	ld.shared.u32 	%r99, [%r72+512];
	mad.lo.s32 	%r100, %r99, %r98, %r97;
	ld.shared.u32 	%r101, [%r8+36];
	ld.shared.u32 	%r102, [%r72+576];
	mad.lo.s32 	%r103, %r102, %r101, %r100;
	ld.shared.u32 	%r104, [%r8+40];
	ld.shared.u32 	%r105, [%r72+640];
	mad.lo.s32 	%r106, %r105, %r104, %r103;
	ld.shared.u32 	%r107, [%r8+44];
	ld.shared.u32 	%r108, [%r72+704];
	mad.lo.s32 	%r109, %r108, %r107, %r106;
	ld.shared.u32 	%r110, [%r8+48];
	ld.shared.u32 	%r111, [%r72+768];
	mad.lo.s32 	%r112, %r111, %r110, %r109;
	ld.shared.u32 	%r113, [%r8+52];
	ld.shared.u32 	%r114, [%r72+832];
	mad.lo.s32 	%r115, %r114, %r113, %r112;
	ld.shared.u32 	%r116, [%r8+56];
	ld.shared.u32 	%r117, [%r72+896];
	mad.lo.s32 	%r118, %r117, %r116, %r115;
	ld.shared.u32 	%r119, [%r8+60];
	ld.shared.u32 	%r120, [%r72+960];
	mad.lo.s32 	%r121, %r120, %r119, %r118;
	bar.sync 	0;
	add.s32 	%r122, %r458, -16;
	mul.wide.u32 	%rd10, %r122, 4;
	add.s64 	%rd11, %rd4, %rd10;
	ld.global.u32 	%r123, [%rd11];
	st.shared.u32 	[%r68], %r123;
	mul.wide.u32 	%rd12, %r455, 4;
	add.s64 	%rd13, %rd7, %rd12;
	ld.global.u32 	%r124, [%rd13];
	st.shared.u32 	[%r73], %r124;
	bar.sync 	0;
	ld.shared.u32 	%r125, [%r8];
	ld.shared.u32 	%r126, [%r72];
	mad.lo.s32 	%r127, %r126, %r125, %r121;
	ld.shared.u32 	%r128, [%r8+4];
	ld.shared.u32 	%r129, [%r72+64];
	mad.lo.s32 	%r130, %r129, %r128, %r127;
	ld.shared.u32 	%r131, [%r8+8];
	ld.shared.u32 	%r132, [%r72+128];
	mad.lo.s32 	%r133, %r132, %r131, %r130;
	ld.shared.u32 	%r134, [%r8+12];
	ld.shared.u32 	%r135, [%r72+192];
	mad.lo.s32 	%r136, %r135, %r134, %r133;
	ld.shared.u32 	%r137, [%r8+16];
	ld.shared.u32 	%r138, [%r72+256];
	mad.lo.s32 	%r139, %r138, %r137, %r136;
	ld.shared.u32 	%r140, [%r8+20];
	ld.shared.u32 	%r141, [%r72+320];
	mad.lo.s32 	%r142, %r141, %r140, %r139;
	ld.shared.u32 	%r143, [%r8+24];
	ld.shared.u32 	%r144, [%r72+384];
	mad.lo.s32 	%r145, %r144, %r143, %r142;
	ld.shared.u32 	%r146, [%r8+28];
	ld.shared.u32 	%r147, [%r72+448];
	mad.lo.s32 	%r148, %r147, %r146, %r145;
	ld.shared.u32 	%r149, [%r8+32];
	ld.shared.u32 	%r150, [%r72+512];
	mad.lo.s32 	%r151, %r150, %r149, %r148;
	ld.shared.u32 	%r152, [%r8+36];
	ld.shared.u32 	%r153, [%r72+576];
	mad.lo.s32 	%r154, %r153, %r152, %r151;
	ld.shared.u32 	%r155, [%r8+40];
	ld.shared.u32 	%r156, [%r72+640];
	mad.lo.s32 	%r157, %r156, %r155, %r154;
	ld.shared.u32 	%r158, [%r8+44];
	ld.shared.u32 	%r159, [%r72+704];
	mad.lo.s32 	%r160, %r159, %r158, %r157;
	ld.shared.u32 	%r161, [%r8+48];
	ld.shared.u32 	%r162, [%r72+768];
	mad.lo.s32 	%r163, %r162, %r161, %r160;
	ld.shared.u32 	%r164, [%r8+52];
	ld.shared.u32 	%r165, [%r72+832];
	mad.lo.s32 	%r166, %r165, %r164, %r163;
	ld.shared.u32 	%r167, [%r8+56];
	ld.shared.u32 	%r168, [%r72+896];
	mad.lo.s32 	%r169, %r168, %r167, %r166;
	ld.shared.u32 	%r170, [%r8+60];
	ld.shared.u32 	%r171, [%r72+960];
	mad.lo.s32 	%r172, %r171, %r170, %r169;
	bar.sync 	0;
	add.s32 	%r173, %r458, 16;
	mul.wide.u32 	%rd14, %r458, 4;
	add.s64 	%rd15, %rd4, %rd14;
	ld.global.u32 	%r174, [%rd15];
	st.shared.u32 	[%r68], %r174;
	mul.wide.u32 	%rd16, %r456, 4;
	add.s64 	%rd17, %rd7, %rd16;
	ld.global.u32 	%r175, [%rd17];
	st.shared.u32 	[%r73], %r175;
	bar.sync 	0;
	ld.shared.u32 	%r176, [%r8];
	ld.shared.u32 	%r177, [%r72];
	mad.lo.s32 	%r178, %r177, %r176, %r172;
	ld.shared.u32 	%r179, [%r8+4];
	ld.shared.u32 	%r180, [%r72+64];
	mad.lo.s32 	%r181, %r180, %r179, %r178;
	ld.shared.u32 	%r182, [%r8+8];
	ld.shared.u32 	%r183, [%r72+128];
	mad.lo.s32 	%r184, %r183, %r182, %r181;
	ld.shared.u32 	%r185, [%r8+12];
	ld.shared.u32 	%r186, [%r72+192];
	mad.lo.s32 	%r187, %r186, %r185, %r184;
	ld.shared.u32 	%r188, [%r8+16];
	ld.shared.u32 	%r189, [%r72+256];
	mad.lo.s32 	%r190, %r189, %r188, %r187;
	ld.shared.u32 	%r191, [%r8+20];
	ld.shared.u32 	%r192, [%r72+320];
	mad.lo.s32 	%r193, %r192, %r191, %r190;
	ld.shared.u32 	%r194, [%r8+24];
	ld.shared.u32 	%r195, [%r72+384];
	mad.lo.s32 	%r196, %r195, %r194, %r193;
	ld.shared.u32 	%r197, [%r8+28];
	ld.shared.u32 	%r198, [%r72+448];
	mad.lo.s32 	%r199, %r198, %r197, %r196;
	ld.shared.u32 	%r200, [%r8+32];
	ld.shared.u32 	%r201, [%r72+512];
	mad.lo.s32 	%r202, %r201, %r200, %r199;
	ld.shared.u32 	%r203, [%r8+36];
	ld.shared.u32 	%r204, [%r72+576];
	mad.lo.s32 	%r205, %r204, %r203, %r202;
	ld.shared.u32 	%r206, [%r8+40];
	ld.shared.u32 	%r207, [%r72+640];
	mad.lo.s32 	%r208, %r207, %r206, %r205;
	ld.shared.u32 	%r209, [%r8+44];
	ld.shared.u32 	%r210, [%r72+704];
	mad.lo.s32 	%r211, %r210, %r209, %r208;
	ld.shared.u32 	%r212, [%r8+48];
	ld.shared.u32 	%r213, [%r72+768];
	mad.lo.s32 	%r214, %r213, %r212, %r211;
	ld.shared.u32 	%r215, [%r8+52];
	ld.shared.u32 	%r216, [%r72+832];
	mad.lo.s32 	%r217, %r216, %r215, %r214;
	ld.shared.u32 	%r218, [%r8+56];
	ld.shared.u32 	%r219, [%r72+896];
	mad.lo.s32 	%r220, %r219, %r218, %r217;
	ld.shared.u32 	%r221, [%r8+60];
	ld.shared.u32 	%r222, [%r72+960];
	mad.lo.s32 	%r223, %r222, %r221, %r220;
	bar.sync 	0;
	mul.wide.u32 	%rd18, %r173, 4;
	add.s64 	%rd19, %rd4, %rd18;
	ld.global.u32 	%r224, [%rd19];
	st.shared.u32 	[%r68], %r224;
	mul.wide.u32 	%rd20, %r457, 4;
	add.s64 	%rd21, %rd7, %rd20;
	ld.global.u32 	%r225, [%rd21];
	st.shared.u32 	[%r73], %r225;
	bar.sync 	0;
	ld.shared.u32 	%r226, [%r8];
	ld.shared.u32 	%r227, [%r72];
	mad.lo.s32 	%r228, %r227, %r226, %r223;
	ld.shared.u32 	%r229, [%r8+4];
	ld.shared.u32 	%r230, [%r72+64];
	mad.lo.s32 	%r231, %r230, %r229, %r228;
	ld.shared.u32 	%r232, [%r8+8];
	ld.shared.u32 	%r233, [%r72+128];
	mad.lo.s32 	%r234, %r233, %r232, %r231;
	ld.shared.u32 	%r235, [%r8+12];
	ld.shared.u32 	%r236, [%r72+192];
	mad.lo.s32 	%r237, %r236, %r235, %r234;
	ld.shared.u32 	%r238, [%r8+16];
	ld.shared.u32 	%r239, [%r72+256];
	mad.lo.s32 	%r240, %r239, %r238, %r237;
	ld.shared.u32 	%r241, [%r8+20];
	ld.shared.u32 	%r242, [%r72+320];
	mad.lo.s32 	%r243, %r242, %r241, %r240;
	ld.shared.u32 	%r244, [%r8+24];
	ld.shared.u32 	%r245, [%r72+384];
	mad.lo.s32 	%r246, %r245, %r244, %r243;
	ld.shared.u32 	%r247, [%r8+28];
	ld.shared.u32 	%r248, [%r72+448];
	mad.lo.s32 	%r249, %r248, %r247, %r246;
	ld.shared.u32 	%r250, [%r8+32];
	ld.shared.u32 	%r251, [%r72+512];
	mad.lo.s32 	%r252, %r251, %r250, %r249;
	ld.shared.u32 	%r253, [%r8+36];
	ld.shared.u32 	%r254, [%r72+576];
	mad.lo.s32 	%r255, %r254, %r253, %r252;
	ld.shared.u32 	%r256, [%r8+40];
	ld.shared.u32 	%r257, [%r72+640];
	mad.lo.s32 	%r258, %r257, %r256, %r255;
	ld.shared.u32 	%r259, [%r8+44];
	ld.shared.u32 	%r260, [%r72+704];
	mad.lo.s32 	%r261, %r260, %r259, %r258;
	ld.shared.u32 	%r262, [%r8+48];
	ld.shared.u32 	%r263, [%r72+768];
	mad.lo.s32 	%r264, %r263, %r262, %r261;
	ld.shared.u32 	%r265, [%r8+52];
	ld.shared.u32 	%r266, [%r72+832];
	mad.lo.s32 	%r267, %r266, %r265, %r264;
	ld.shared.u32 	%r268, [%r8+56];
	ld.shared.u32 	%r269, [%r72+896];
	mad.lo.s32 	%r270, %r269, %r268, %r267;
	ld.shared.u32 	%r271, [%r8+60];
	ld.shared.u32 	%r272, [%r72+960];
	mad.lo.s32 	%r467, %r272, %r271, %r270;
	bar.sync 	0;
	add.s32 	%r459, %r459, 4;
	add.s32 	%r458, %r458, 64;
	shl.b32 	%r273, %r42, 6;
	add.s32 	%r457, %r457, %r273;
	add.s32 	%r456, %r456, %r273;
	add.s32 	%r455, %r455, %r273;
	add.s32 	%r454, %r454, %r273;
	setp.ne.s32 	%p3, %r459, 0;
	@%p3 bra 	$L__BB0_3;
$L__BB0_4:
	and.b32  	%r33, %r6, 3;
	setp.eq.s32 	%p4, %r33, 0;
	@%p4 bra 	$L__BB0_9;
	setp.eq.s32 	%p5, %r33, 1;
	@%p5 bra 	$L__BB0_7;
	ld.param.u64 	%rd45, [_Z14matrixMulTiledPiS_S_i_param_1];
	ld.param.u64 	%rd42, [_Z14matrixMulTiledPiS_S_i_param_0];
	shl.b32 	%r275, %r465, 4;
	add.s32 	%r276, %r7, %r275;
	cvta.to.global.u64 	%rd22, %rd42;
	mul.wide.u32 	%rd23, %r276, 4;
	add.s64 	%rd24, %rd22, %rd23;
	ld.global.u32 	%r277, [%rd24];
	shl.b32 	%r279, %r4, 2;
	add.s32 	%r280, %r8, %r279;
	st.shared.u32 	[%r280], %r277;
	add.s32 	%r281, %r275, %r1;
	mad.lo.s32 	%r282, %r281, %r42, %r5;
	cvta.to.global.u64 	%rd25, %rd45;
	mul.wide.u32 	%rd26, %r282, 4;
	add.s64 	%rd27, %rd25, %rd26;
	ld.global.u32 	%r283, [%rd27];
	mov.u32 	%r285, _ZZ14matrixMulTiledPiS_S_iE6tile_b;
	add.s32 	%r286, %r285, %r279;
	add.s32 	%r287, %r286, %r52;
	st.shared.u32 	[%r287], %r283;
	bar.sync 	0;
	ld.shared.u32 	%r288, [%r8];
	ld.shared.u32 	%r289, [%r286];
	mad.lo.s32 	%r290, %r289, %r288, %r467;
	ld.shared.u32 	%r291, [%r8+4];
	ld.shared.u32 	%r292, [%r286+64];
	mad.lo.s32 	%r293, %r292, %r291, %r290;
	ld.shared.u32 	%r294, [%r8+8];
	ld.shared.u32 	%r295, [%r286+128];
	mad.lo.s32 	%r296, %r295, %r294, %r293;
	ld.shared.u32 	%r297, [%r8+12];
	ld.shared.u32 	%r298, [%r286+192];
	mad.lo.s32 	%r299, %r298, %r297, %r296;
	ld.shared.u32 	%r300, [%r8+16];
	ld.shared.u32 	%r301, [%r286+256];
	mad.lo.s32 	%r302, %r301, %r300, %r299;
	ld.shared.u32 	%r303, [%r8+20];
	ld.shared.u32 	%r304, [%r286+320];
	mad.lo.s32 	%r305, %r304, %r303, %r302;
	ld.shared.u32 	%r306, [%r8+24];
	ld.shared.u32 	%r307, [%r286+384];
	mad.lo.s32 	%r308, %r307, %r306, %r305;
	ld.shared.u32 	%r309, [%r8+28];
	ld.shared.u32 	%r310, [%r286+448];
	mad.lo.s32 	%r311, %r310, %r309, %r308;
	ld.shared.u32 	%r312, [%r8+32];
	ld.shared.u32 	%r313, [%r286+512];
	mad.lo.s32 	%r314, %r313, %r312, %r311;
	ld.shared.u32 	%r315, [%r8+36];
	ld.shared.u32 	%r316, [%r286+576];
	mad.lo.s32 	%r317, %r316, %r315, %r314;
	ld.shared.u32 	%r318, [%r8+40];
	ld.shared.u32 	%r319, [%r286+640];
	mad.lo.s32 	%r320, %r319, %r318, %r317;
	ld.shared.u32 	%r321, [%r8+44];
	ld.shared.u32 	%r322, [%r286+704];
	mad.lo.s32 	%r323, %r322, %r321, %r320;
	ld.shared.u32 	%r324, [%r8+48];
	ld.shared.u32 	%r325, [%r286+768];
	mad.lo.s32 	%r326, %r325, %r324, %r323;
	ld.shared.u32 	%r327, [%r8+52];
	ld.shared.u32 	%r328, [%r286+832];
	mad.lo.s32 	%r329, %r328, %r327, %r326;
	ld.shared.u32 	%r330, [%r8+56];
	ld.shared.u32 	%r331, [%r286+896];
	mad.lo.s32 	%r332, %r331, %r330, %r329;
	ld.shared.u32 	%r333, [%r8+60];
	ld.shared.u32 	%r334, [%r286+960];
	mad.lo.s32 	%r335, %r334, %r333, %r332;
	bar.sync 	0;
	add.s32 	%r336, %r276, 16;
	mul.wide.u32 	%rd28, %r336, 4;
	add.s64 	%rd29, %rd22, %rd28;
	ld.global.u32 	%r337, [%rd29];
	st.shared.u32 	[%r280], %r337;
	add.s32 	%r338, %r281, 16;
	mad.lo.s32 	%r339, %r338, %r42, %r5;
	mul.wide.u32 	%rd30, %r339, 4;
	add.s64 	%rd31, %rd25, %rd30;
	ld.global.u32 	%r340, [%rd31];
	st.shared.u32 	[%r287], %r340;
	bar.sync 	0;
	ld.shared.u32 	%r341, [%r8];
	ld.shared.u32 	%r342, [%r286];
	mad.lo.s32 	%r343, %r342, %r341, %r335;
	ld.shared.u32 	%r344, [%r8+4];
	ld.shared.u32 	%r345, [%r286+64];
	mad.lo.s32 	%r346, %r345, %r344, %r343;
	ld.shared.u32 	%r347, [%r8+8];
	ld.shared.u32 	%r348, [%r286+128];
	mad.lo.s32 	%r349, %r348, %r347, %r346;
	ld.shared.u32 	%r350, [%r8+12];
	ld.shared.u32 	%r351, [%r286+192];
	mad.lo.s32 	%r352, %r351, %r350, %r349;
	ld.shared.u32 	%r353, [%r8+16];
	ld.shared.u32 	%r354, [%r286+256];
	mad.lo.s32 	%r355, %r354, %r353, %r352;
	ld.shared.u32 	%r356, [%r8+20];
	ld.shared.u32 	%r357, [%r286+320];
	mad.lo.s32 	%r358, %r357, %r356, %r355;
	ld.shared.u32 	%r359, [%r8+24];
	ld.shared.u32 	%r360, [%r286+384];
	mad.lo.s32 	%r361, %r360, %r359, %r358;
	ld.shared.u32 	%r362, [%r8+28];
	ld.shared.u32 	%r363, [%r286+448];
	mad.lo.s32 	%r364, %r363, %r362, %r361;
	ld.shared.u32 	%r365, [%r8+32];
	ld.shared.u32 	%r366, [%r286+512];
	mad.lo.s32 	%r367, %r366, %r365, %r364;
	ld.shared.u32 	%r368, [%r8+36];
	ld.shared.u32 	%r369, [%r286+576];
	mad.lo.s32 	%r370, %r369, %r368, %r367;
	ld.shared.u32 	%r371, [%r8+40];
	ld.shared.u32 	%r372, [%r286+640];
	mad.lo.s32 	%r373, %r372, %r371, %r370;
	ld.shared.u32 	%r374, [%r8+44];
	ld.shared.u32 	%r375, [%r286+704];
	mad.lo.s32 	%r376, %r375, %r374, %r373;
	ld.shared.u32 	%r377, [%r8+48];
	ld.shared.u32 	%r378, [%r286+768];
	mad.lo.s32 	%r379, %r378, %r377, %r376;
	ld.shared.u32 	%r380, [%r8+52];
	ld.shared.u32 	%r381, [%r286+832];
	mad.lo.s32 	%r382, %r381, %r380, %r379;
	ld.shared.u32 	%r383, [%r8+56];
	ld.shared.u32 	%r384, [%r286+896];
	mad.lo.s32 	%r385, %r384, %r383, %r382;
	ld.shared.u32 	%r386, [%r8+60];
	ld.shared.u32 	%r387, [%r286+960];
	mad.lo.s32 	%r467, %r387, %r386, %r385;
	bar.sync 	0;
	add.s32 	%r465, %r465, 2;
$L__BB0_7:
	and.b32  	%r388, %r6, 1;
	setp.eq.b32 	%p6, %r388, 1;
	not.pred 	%p7, %p6;
	@%p7 bra 	$L__BB0_9;
	ld.param.u64 	%rd46, [_Z14matrixMulTiledPiS_S_i_param_1];
	ld.param.u64 	%rd43, [_Z14matrixMulTiledPiS_S_i_param_0];
	shl.b32 	%r389, %r465, 4;
	add.s32 	%r390, %r7, %r389;
	cvta.to.global.u64 	%rd32, %rd43;
	mul.wide.u32 	%rd33, %r390, 4;
	add.s64 	%rd34, %rd32, %rd33;
	ld.global.u32 	%r391, [%rd34];
	shl.b32 	%r393, %r4, 2;
	add.s32 	%r394, %r8, %r393;
	st.shared.u32 	[%r394], %r391;
	add.s32 	%r395, %r389, %r1;
	mad.lo.s32 	%r396, %r395, %r42, %r5;
	cvta.to.global.u64 	%rd35, %rd46;
	mul.wide.u32 	%rd36, %r396, 4;
	add.s64 	%rd37, %rd35, %rd36;
	ld.global.u32 	%r397, [%rd37];
	mov.u32 	%r399, _ZZ14matrixMulTiledPiS_S_iE6tile_b;
	add.s32 	%r400, %r399, %r393;
	add.s32 	%r401, %r400, %r52;
	st.shared.u32 	[%r401], %r397;
	bar.sync 	0;
	ld.shared.u32 	%r402, [%r8];
	ld.shared.u32 	%r403, [%r400];
	mad.lo.s32 	%r404, %r403, %r402, %r467;
	ld.shared.u32 	%r405, [%r8+4];
	ld.shared.u32 	%r406, [%r400+64];
	mad.lo.s32 	%r407, %r406, %r405, %r404;
	ld.shared.u32 	%r408, [%r8+8];
	ld.shared.u32 	%r409, [%r400+128];
	mad.lo.s32 	%r410, %r409, %r408, %r407;
	ld.shared.u32 	%r411, [%r8+12];
	ld.shared.u32 	%r412, [%r400+192];
	mad.lo.s32 	%r413, %r412, %r411, %r410;
	ld.shared.u32 	%r414, [%r8+16];
	ld.shared.u32 	%r415, [%r400+256];
	mad.lo.s32 	%r416, %r415, %r414, %r413;
	ld.shared.u32 	%r417, [%r8+20];
	ld.shared.u32 	%r418, [%r400+320];
	mad.lo.s32 	%r419, %r418, %r417, %r416;
	ld.shared.u32 	%r420, [%r8+24];
	ld.shared.u32 	%r421, [%r400+384];
	mad.lo.s32 	%r422, %r421, %r420, %r419;
	ld.shared.u32 	%r423, [%r8+28];
	ld.shared.u32 	%r424, [%r400+448];
	mad.lo.s32 	%r425, %r424, %r423, %r422;
	ld.shared.u32 	%r426, [%r8+32];
	ld.shared.u32 	%r427, [%r400+512];
	mad.lo.s32 	%r428, %r427, %r426, %r425;
	ld.shared.u32 	%r429, [%r8+36];
	ld.shared.u32 	%r430, [%r400+576];
	mad.lo.s32 	%r431, %r430, %r429, %r428;
	ld.shared.u32 	%r432, [%r8+40];
	ld.shared.u32 	%r433, [%r400+640];
	mad.lo.s32 	%r434, %r433, %r432, %r431;
	ld.shared.u32 	%r435, [%r8+44];
	ld.shared.u32 	%r436, [%r400+704];
	mad.lo.s32 	%r437, %r436, %r435, %r434;
	ld.shared.u32 	%r438, [%r8+48];
	ld.shared.u32 	%r439, [%r400+768];
	mad.lo.s32 	%r440, %r439, %r438, %r437;
	ld.shared.u32 	%r441, [%r8+52];
	ld.shared.u32 	%r442, [%r400+832];
	mad.lo.s32 	%r443, %r442, %r441, %r440;
	ld.shared.u32 	%r444, [%r8+56];
	ld.shared.u32 	%r445, [%r400+896];
	mad.lo.s32 	%r446, %r445, %r444, %r443;
	ld.shared.u32 	%r447, [%r8+60];
	ld.shared.u32 	%r448, [%r400+960];
	mad.lo.s32 	%r467, %r448, %r447, %r446;
	bar.sync 	0;
$L__BB0_9:
	max.s32 	%r452, %r2, %r5;
	setp.ge.s32 	%p8, %r452, %r42;
	@%p8 bra 	$L__BB0_11;
	ld.param.u64 	%rd47, [_Z14matrixMulTiledPiS_S_i_param_2];
	mad.lo.s32 	%r453, %r42, %r2, %r5;
	cvta.to.global.u64 	%rd38, %rd47;
	mul.wide.s32 	%rd39, %r453, 4;
	add.s64 	%rd40, %rd38, %rd39;
	st.global.u32 	[%rd40], %r467;
$L__BB0_11:
	ret;

}


// ===== COMPILED SASS (sm_100) =====

	.target	sm_100

	.elftype	@"ET_EXEC"


//--------------------- .note.nv.tkinfo           --------------------------
	.section	.note.nv.tkinfo,"",@"SHT_NOTE"
	.sectionflags	@"SHF_NOTE_NV_TKINFO"
	.tkinfo
        /*0018*/ 	.word	0x00000002
        /*0030*/ 	.string	""
        /*0030*/ 	.string	"ptxas"
        /*0030*/ 	.string	"Cuda compilation tools, release 13.0, V13.0.88"
        /*0030*/ 	.string	"Build cuda_13.0.r13.0/compiler.36424714_0"
        /*0030*/ 	.string	"-arch sm_100 -m 64 "



//--------------------- .note.nv.cuinfo           --------------------------
	.section	.note.nv.cuinfo,"",@"SHT_NOTE"
	.sectionflags	@"SHF_NOTE_NV_CUINFO"
        /*0018*/ 	.short	0x0002
        /*001a*/ 	.short	0x0064
        /*001c*/ 	.short	0x0082
	.zero		2


//--------------------- .nv.info                  --------------------------
	.section	.nv.info,"",@"SHT_CUDA_INFO"
	.align	4


	//----- nvinfo : EIATTR_REGCOUNT
	.align		4
        /*0000*/ 	.byte	0x04, 0x2f
        /*0002*/ 	.short	(.L_1 - .L_0)
	.align		4
.L_0:
        /*0004*/ 	.word	index@(_Z14matrixMulTiledPiS_S_i)
        /*0008*/ 	.word	0x00000028


	//----- nvinfo : EIATTR_FRAME_SIZE
	.align		4
.L_1:
        /*000c*/ 	.byte	0x04, 0x11
        /*000e*/ 	.short	(.L_3 - .L_2)
	.align		4
.L_2:
        /*0010*/ 	.word	index@(_Z14matrixMulTiledPiS_S_i)
        /*0014*/ 	.word	0x00000000


	//----- nvinfo : EIATTR_MIN_STACK_SIZE
	.align		4
.L_3:
        /*0018*/ 	.byte	0x04, 0x12
        /*001a*/ 	.short	(.L_5 - .L_4)
	.align		4
.L_4:
        /*001c*/ 	.word	index@(_Z14matrixMulTiledPiS_S_i)
        /*0020*/ 	.word	0x00000000
.L_5:


//--------------------- .nv.compat                --------------------------
	.section	.nv.compat,"",@"SHT_CUDA_COMPAT_INFO"
	.align	4
        /*0000*/ 	.byte	0x02, 0x09, 0x00, 0x00, 0x02, 0x02, 0x01, 0x00, 0x02, 0x05, 0x05, 0x00, 0x03, 0x07, 0x01, 0x01
        /*0010*/ 	.byte	0x02, 0x03, 0x00, 0x00, 0x02, 0x06, 0x01, 0x00, 0x04, 0x0b, 0x08, 0x00, 0x09, 0x00, 0x00, 0x00
        /*0020*/ 	.byte	0x00, 0x00, 0x00, 0x00


//--------------------- .nv.info._Z14matrixMulTiledPiS_S_i --------------------------
	.section	.nv.info._Z14matrixMulTiledPiS_S_i,"",@"SHT_CUDA_INFO"
	.sectionflags	@""
	.align	4


	//----- nvinfo : EIATTR_CUDA_API_VERSION
	.align		4
        /*0000*/ 	.byte	0x04, 0x37
        /*0002*/ 	.short	(.L_7 - .L_6)
.L_6:
        /*0004*/ 	.word	0x00000082


	//----- nvinfo : EIATTR_KPARAM_INFO
	.align		4
.L_7:
        /*0008*/ 	.byte	0x04, 0x17
        /*000a*/ 	.short	(.L_9 - .L_8)
.L_8:
        /*000c*/ 	.word	0x00000000
        /*0010*/ 	.short	0x0003
        /*0012*/ 	.short	0x0018
        /*0014*/ 	.byte	0x00, 0xf0, 0x11, 0x00


	//----- nvinfo : EIATTR_KPARAM_INFO
	.align		4
.L_9:
        /*0018*/ 	.byte	0x04, 0x17
        /*001a*/ 	.short	(.L_11 - .L_10)
.L_10:
        /*001c*/ 	.word	0x00000000
        /*0020*/ 	.short	0x0002
        /*0022*/ 	.short	0x0010
        /*0024*/ 	.byte	0x00, 0xf5, 0x21, 0x00


	//----- nvinfo : EIATTR_KPARAM_INFO
	.align		4
.L_11:
        /*0028*/ 	.byte	0x04, 0x17
        /*002a*/ 	.short	(.L_13 - .L_12)
.L_12:
        /*002c*/ 	.word	0x00000000
        /*0030*/ 	.short	0x0001
        /*0032*/ 	.short	0x0008
        /*0034*/ 	.byte	0x00, 0xf5, 0x21, 0x00


	//----- nvinfo : EIATTR_KPARAM_INFO
	.align		4
.L_13:
        /*0038*/ 	.byte	0x04, 0x17
        /*003a*/ 	.short	(.L_15 - .L_14)
.L_14:
        /*003c*/ 	.word	0x00000000
        /*0040*/ 	.short	0x0000
        /*0042*/ 	.short	0x0000
        /*0044*/ 	.byte	0x00, 0xf5, 0x21, 0x00


	//----- nvinfo : EIATTR_SPARSE_MMA_MASK
	.align		4
.L_15:
        /*0048*/ 	.byte	0x03, 0x50
        /*004a*/ 	.short	0x0000


	//----- nvinfo : EIATTR_MAXREG_COUNT
	.align		4
        /*004c*/ 	.byte	0x03, 0x1b
        /*004e*/ 	.short	0x00ff


	//----- nvinfo : EIATTR_NUM_BARRIERS
	.align		4
        /*0050*/ 	.byte	0x02, 0x4c
        /*0052*/ 	.byte	0x01
	.zero		1


	//----- nvinfo : EIATTR_MERCURY_ISA_VERSION
	.align		4
        /*0054*/ 	.byte	0x03, 0x5f
        /*0056*/ 	.short	0x0101


	//----- nvinfo : EIATTR_VRC_CTA_INIT_COUNT
	.align		4
        /*0058*/ 	.byte	0x02, 0x4a
	.zero		1
	.zero		1


	//----- nvinfo : EIATTR_EXIT_INSTR_OFFSETS
	.align		4
        /*005c*/ 	.byte	0x04, 0x1c
        /*005e*/ 	.short	(.L_17 - .L_16)


	//   ....[0]....
.L_16:
        /*0060*/ 	.word	0x000018f0


	//   ....[1]....
        /*0064*/ 	.word	0x00001940


	//----- nvinfo : EIATTR_CBANK_PARAM_SIZE
	.align		4
.L_17:
        /*0068*/ 	.byte	0x03, 0x19
        /*006a*/ 	.short	0x001c


	//----- nvinfo : EIATTR_PARAM_CBANK
	.align		4
        /*006c*/ 	.byte	0x04, 0x0a
        /*006e*/ 	.short	(.L_19 - .L_18)
	.align		4
.L_18:
        /*0070*/ 	.word	index@(.nv.constant0._Z14matrixMulTiledPiS_S_i)
        /*0074*/ 	.short	0x0380
        /*0076*/ 	.short	0x001c


	//----- nvinfo : EIATTR_SW_WAR
	.align		4
.L_19:
        /*0078*/ 	.byte	0x04, 0x36
        /*007a*/ 	.short	(.L_21 - .L_20)
.L_20:
        /*007c*/ 	.word	0x00000008
.L_21:


//--------------------- .nv.callgraph             --------------------------
	.section	.nv.callgraph,"",@"SHT_CUDA_CALLGRAPH"
	.align	4
	.sectionentsize	8
	.align		4
        /*0000*/ 	.word	0x00000000
	.align		4
        /*0004*/ 	.word	0xffffffff
	.align		4
        /*0008*/ 	.word	0x00000000
	.align		4
        /*000c*/ 	.word	0xfffffffe
	.align		4
        /*0010*/ 	.word	0x00000000
	.align		4
        /*0014*/ 	.word	0xfffffffd
	.align		4
        /*0018*/ 	.word	0x00000000
	.align		4
        /*001c*/ 	.word	0xfffffffc


//--------------------- .text._Z14matrixMulTiledPiS_S_i --------------------------
	.section	.text._Z14matrixMulTiledPiS_S_i,"ax",@progbits
	.align	128
        .global         _Z14matrixMulTiledPiS_S_i
        .type           _Z14matrixMulTiledPiS_S_i,@function
        .size           _Z14matrixMulTiledPiS_S_i,(.L_x_5 - _Z14matrixMulTiledPiS_S_i)
        .other          _Z14matrixMulTiledPiS_S_i,@"STO_CUDA_ENTRY STV_DEFAULT"
_Z14matrixMulTiledPiS_S_i:
.text._Z14matrixMulTiledPiS_S_i:
[----:B------:R-:W-:Y:S08]  /*0000*/  LDC R1, c[0x0][0x37c] ;  /* 0x0000df00ff017b82 */ /* 0x000ff00000000800 */
[----:B------:R-:W0:Y:S01]  /*0010*/  LDC R5, c[0x0][0x398] ;  /* 0x0000e600ff057b82 */ /* 0x000e220000000800 */
[----:B------:R-:W1:Y:S01]  /*0020*/  S2R R4, SR_CTAID.Y ;  /* 0x0000000000047919 */ /* 0x000e620000002600 */
[----:B------:R-:W2:Y:S01]  /*0030*/  LDCU.64 UR8, c[0x0][0x358] ;  /* 0x00006b00ff0877ac */ /* 0x000ea20008000a00 */
[----:B------:R-:W-:Y:S01]  /*0040*/  HFMA2 R31, -RZ, RZ, 0, 0 ;  /* 0x00000000ff1f7431 */ /* 0x000fe200000001ff */
[----:B------:R-:W1:Y:S01]  /*0050*/  S2R R3, SR_TID.Y ;  /* 0x0000000000037919 */ /* 0x000e620000002200 */
[----:B------:R-:W3:Y:S01]  /*0060*/  S2R R9, SR_CTAID.X ;  /* 0x0000000000097919 */ /* 0x000ee20000002500 */
[----:B------:R-:W3:Y:S01]  /*0070*/  S2R R2, SR_TID.X ;  /* 0x0000000000027919 */ /* 0x000ee20000002100 */
[----:B0-----:R-:W-:-:S02]  /*0080*/  ISETP.GE.AND P0, PT, R5, 0x10, PT ;  /* 0x000000100500780c */ /* 0x001fc40003f06270 */
[----:B------:R-:W-:-:S04]  /*0090*/  SHF.R.S32.HI R0, RZ, 0x1f, R5 ;  /* 0x0000001fff007819 */ /* 0x000fc80000011405 */
[----:B------:R-:W-:Y:S02]  /*00a0*/  LEA.HI R0, R0, R5, RZ, 0x4 ;  /* 0x0000000500007211 */ /* 0x000fe400078f20ff */
[----:B-1----:R-:W-:Y:S02]  /*00b0*/  LEA R23, R4, R3, 0x4 ;  /* 0x0000000304177211 */ /* 0x002fe400078e20ff */
[----:B---3--:R-:W-:-:S03]  /*00c0*/  LEA R4, R9, R2, 0x4 ;  /* 0x0000000209047211 */ /* 0x008fc600078e20ff */
[----:B--2---:R-:W-:Y:S05]  /*00d0*/  @!P0 BRA `(.L_x_0) ;  /* 0x0000001400fc8947 */ /* 0x004fea0003800000 */
[----:B------:R-:W0:Y:S01]  /*00e0*/  S2UR UR6, SR_CgaCtaId ;  /* 0x00000000000679c3 */ /* 0x000e220000008800 */
[----:B------:R-:W-:Y:S01]  /*00f0*/  SHF.R.S32.HI R29, RZ, 0x4, R0 ;  /* 0x00000004ff1d7819 */ /* 0x000fe20000011400 */
[----:B------:R-:W-:Y:S01]  /*0100*/  UMOV UR4, 0x400 ;  /* 0x0000040000047882 */ /* 0x000fe20000000000 */
[----:B------:R-:W-:Y:S01]  /*0110*/  IMAD R21, R23, R5, R2 ;  /* 0x0000000517157224 */ /* 0x000fe200078e0202 */
[----:B------:R-:W-:Y:S02]  /*0120*/  MOV R31, RZ ;  /* 0x000000ff001f7202 */ /* 0x000fe40000000f00 */
[----:B------:R-:W-:-:S04]  /*0130*/  IADD3 R0, PT, PT, R29, -0x1, RZ ;  /* 0xffffffff1d007810 */ /* 0x000fc80007ffe0ff */
[----:B------:R-:W-:Y:S02]  /*0140*/  ISETP.GE.U32.AND P0, PT, R0, 0x3, PT ;  /* 0x000000030000780c */ /* 0x000fe40003f06070 */
[----:B------:R-:W-:Y:S01]  /*0150*/  MOV R0, RZ ;  /* 0x000000ff00007202 */ /* 0x000fe20000000f00 */
[----:B0-----:R-:W-:-:S06]  /*0160*/  ULEA UR5, UR6, UR4, 0x18 ;  /* 0x0000000406057291 */ /* 0x001fcc000f8ec0ff */
[----:B------:R-:W-:-:S04]  /*0170*/  LEA R7, R3, UR5, 0x6 ;  /* 0x0000000503077c11 */ /* 0x000fc8000f8e30ff */
[----:B------:R-:W-:Y:S05]  /*0180*/  @!P0 BRA `(.L_x_1) ;  /* 0x0000000c00448947 */ /* 0x000fea0003800000 */
[C---:B------:R-:W-:Y:S01]  /*0190*/  IADD3 R0, PT, PT, R3.reuse, 0x30, RZ ;  /* 0x0000003003007810 */ /* 0x040fe20007ffe0ff */
[----:B------:R-:W-:Y:S01]  /*01a0*/  UIADD3 UR5, UPT, UPT, UR4, 0x400, URZ ;  /* 0x0000040004057890 */ /* 0x000fe2000fffe0ff */
[C---:B------:R-:W-:Y:S01]  /*01b0*/  IADD3 R6, PT, PT, R3.reuse, 0x20, RZ ;  /* 0x0000002003067810 */ /* 0x040fe20007ffe0ff */
[CCC-:B------:R-:W-:Y:S01]  /*01c0*/  IMAD R24, R3.reuse, R5.reuse, R2.reuse ;  /* 0x0000000503187224 */ /* 0x1c0fe200078e0202 */
[----:B------:R-:W-:Y:S01]  /*01d0*/  IADD3 R8, PT, PT, R3, 0x10, RZ ;  /* 0x0000001003087810 */ /* 0x000fe20007ffe0ff */
[-CC-:B------:R-:W-:Y:S01]  /*01e0*/  IMAD R0, R0, R5.reuse, R2.reuse ;  /* 0x0000000500007224 */ /* 0x180fe200078e0202 */
[----:B------:R-:W-:Y:S01]  /*01f0*/  ULEA UR5, UR6, UR5, 0x18 ;  /* 0x0000000506057291 */ /* 0x000fe2000f8ec0ff */
[-CC-:B------:R-:W-:Y:S01]  /*0200*/  IMAD R6, R6, R5.reuse, R2.reuse ;  /* 0x0000000506067224 */ /* 0x180fe200078e0202 */
[C---:B------:R-:W-:Y:S01]  /*0210*/  LEA R24, R9.reuse, R24, 0x4 ;  /* 0x0000001809187211 */ /* 0x040fe200078e20ff */
[----:B------:R-:W-:Y:S01]  /*0220*/  IMAD R8, R8, R5, R2 ;  /* 0x0000000508087224 */ /* 0x000fe200078e0202 */
[----:B------:R-:W-:-:S02]  /*0230*/  LEA R30, R9, R0, 0x4 ;  /* 0x00000000091e7211 */ /* 0x000fc400078e20ff */
[----:B------:R-:W-:Y:S02]  /*0240*/  LOP3.LUT R0, R29, 0x7fffffc, RZ, 0xc0, !PT ;  /* 0x07fffffc1d007812 */ /* 0x000fe400078ec0ff */
[----:B------:R-:W-:Y:S02]  /*0250*/  LEA R20, R2, UR5, 0x2 ;  /* 0x0000000502147c11 */ /* 0x000fe4000f8e10ff */
[C---:B------:R-:W-:Y:S02]  /*0260*/  LEA R28, R9.reuse, R6, 0x4 ;  /* 0x00000006091c7211 */ /* 0x040fe400078e20ff */
[----:B------:R-:W-:Y:S02]  /*0270*/  LEA R26, R9, R8, 0x4 ;  /* 0x00000008091a7211 */ /* 0x000fe400078e20ff */
[----:B------:R-:W-:Y:S02]  /*0280*/  IADD3 R25, PT, PT, R21, 0x20, RZ ;  /* 0x0000002015197810 */ /* 0x000fe40007ffe0ff */
[----:B------:R-:W-:-:S02]  /*0290*/  MOV R31, RZ ;  /* 0x000000ff001f7202 */ /* 0x000fc40000000f00 */
[----:B------:R-:W-:Y:S02]  /*02a0*/  LEA R22, R2, R7, 0x2 ;  /* 0x0000000702167211 */ /* 0x000fe400078e10ff */
[----:B------:R-:W-:Y:S02]  /*02b0*/  IADD3 R27, PT, PT, -R0, RZ, RZ ;  /* 0x000000ff001b7210 */ /* 0x000fe40007ffe1ff */
[----:B------:R-:W-:-:S07]  /*02c0*/  LEA R6, R3, R20, 0x6 ;  /* 0x0000001403067211 */ /* 0x000fce00078e30ff */
.L_x_2:
[----:B------:R-:W0:Y:S01]  /*02d0*/  LDC.64 R18, c[0x0][0x380] ;  /* 0x0000e000ff127b82 */ /* 0x000e220000000a00 */
[----:B------:R-:W-:-:S07]  /*02e0*/  IADD3 R11, PT, PT, R25, -0x20, RZ ;  /* 0xffffffe0190b7810 */ /* 0x000fce0007ffe0ff */
[----:B------:R-:W1:Y:S01]  /*02f0*/  LDC.64 R16, c[0x0][0x388] ;  /* 0x0000e200ff107b82 */ /* 0x000e620000000a00 */
[----:B0-----:R-:W-:-:S06]  /*0300*/  IMAD.WIDE.U32 R10, R11, 0x4, R18 ;  /* 0x000000040b0a7825 */ /* 0x001fcc00078e0012 */
[----:B------:R-:W2:Y:S01]  /*0310*/  LDG.E R11, desc[UR8][R10.64] ;  /* 0x000000080a0b7981 */ /* 0x000ea2000c1e1900 */
[----:B-1----:R-:W-:-:S05]  /*0320*/  IMAD.WIDE.U32 R8, R24, 0x4, R16 ;  /* 0x0000000418087825 */ /* 0x002fca00078e0010 */
[----:B------:R-:W3:Y:S04]  /*0330*/  LDG.E R35, desc[UR8][R8.64] ;  /* 0x0000000808237981 */ /* 0x000ee8000c1e1900 */
[----:B--2---:R-:W-:Y:S04]  /*0340*/  STS [R22], R11 ;  /* 0x0000000b16007388 */ /* 0x004fe80000000800 */
[----:B---3--:R-:W-:Y:S01]  /*0350*/  STS [R6], R35 ;  /* 0x0000002306007388 */ /* 0x008fe20000000800 */
[----:B------:R-:W-:Y:S06]  /*0360*/  BAR.SYNC.DEFER_BLOCKING 0x0 ;  /* 0x0000000000007b1d */ /* 0x000fec0000010000 */
[----:B------:R-:W-:Y:S04]  /*0370*/  LDS R32, [R20] ;  /* 0x0000000014207984 */ /* 0x000fe80000000800 */
[----:B------:R-:W0:Y:S04]  /*0380*/  LDS.128 R12, [R7] ;  /* 0x00000000070c7984 */ /* 0x000e280000000c00 */
[----:B------:R-:W1:Y:S04]  /*0390*/  LDS R34, [R20+0x40] ;  /* 0x0000400014227984 */ /* 0x000e680000000800 */
[----:B------:R-:W2:Y:S04]  /*03a0*/  LDS R33, [R20+0x80] ;  /* 0x0000800014217984 */ /* 0x000ea80000000800 */
[----:B------:R-:W-:Y:S04]  /*03b0*/  LDS.128 R8, [R7+0x10] ;  /* 0x0000100007087984 */ /* 0x000fe80000000c00 */
[----:B------:R-:W-:Y:S01]  /*03c0*/  LDS R36, [R20+0x3c0] ;  /* 0x0003c00014247984 */ /* 0x000fe20000000800 */
[----:B0-----:R-:W-:-:S03]  /*03d0*/  IMAD R32, R12, R32, R31 ;  /* 0x000000200c207224 */ /* 0x001fc600078e021f */
[----:B------:R-:W0:Y:S01]  /*03e0*/  LDS R12, [R20+0xc0] ;  /* 0x0000c000140c7984 */ /* 0x000e220000000800 */
[----:B-1----:R-:W-:-:S03]  /*03f0*/  IMAD R13, R34, R13, R32 ;  /* 0x0000000d220d7224 */ /* 0x002fc600078e0220 */
[----:B------:R-:W1:Y:S04]  /*0400*/  LDS R34, [R20+0x100] ;  /* 0x0001000014227984 */ /* 0x000e680000000800 */
[----:B------:R-:W3:Y:S04]  /*0410*/  LDS R32, [R20+0x140] ;  /* 0x0001400014207984 */ /* 0x000ee80000000800 */
[----:B------:R-:W4:Y:S01]  /*0420*/  LDS R31, [R20+0x180] ;  /* 0x00018000141f7984 */ /* 0x000f220000000800 */
[----:B--2---:R-:W-:-:S03]  /*0430*/  IMAD R13, R33, R14, R13 ;  /* 0x0000000e210d7224 */ /* 0x004fc600078e020d */
[----:B------:R-:W-:Y:S01]  /*0440*/  LDS R33, [R20+0x280] ;  /* 0x0002800014217984 */ /* 0x000fe20000000800 */
[----:B0-----:R-:W-:-:S04]  /*0450*/  IMAD R13, R12, R15, R13 ;  /* 0x0000000f0c0d7224 */ /* 0x001fc800078e020d */
[----:B-1----:R-:W-:Y:S02]  /*0460*/  IMAD R13, R8, R34, R13 ;  /* 0x00000022080d7224 */ /* 0x002fe400078e020d */
[----:B------:R-:W0:Y:S02]  /*0470*/  LDS R8, [R20+0x1c0] ;  /* 0x0001c00014087984 */ /* 0x000e240000000800 */
[----:B---3--:R-:W-:Y:S02]  /*0480*/  IMAD R9, R32, R9, R13 ;  /* 0x0000000920097224 */ /* 0x008fe400078e020d */
[----:B------:R-:W-:Y:S04]  /*0490*/  LDS R32, [R20+0x200] ;  /* 0x0002000014207984 */ /* 0x000fe80000000800 */
[----:B------:R-:W1:Y:S01]  /*04a0*/  LDS.128 R12, [R7+0x20] ;  /* 0x00002000070c7984 */ /* 0x000e620000000c00 */
[----:B----4-:R-:W-:-:S03]  /*04b0*/  IMAD R9, R31, R10, R9 ;  /* 0x0000000a1f097224 */ /* 0x010fc600078e0209 */
[----:B------:R-:W2:Y:S04]  /*04c0*/  LDS R31, [R20+0x240] ;  /* 0x00024000141f7984 */ /* 0x000ea80000000800 */
[----:B------:R-:W3:Y:S01]  /*04d0*/  LDS R10, [R20+0x2c0] ;  /* 0x0002c000140a7984 */ /* 0x000ee20000000800 */
[----:B0-----:R-:W-:-:S03]  /*04e0*/  IMAD R9, R8, R11, R9 ;  /* 0x0000000b08097224 */ /* 0x001fc600078e0209 */
[----:B------:R-:W-:Y:S01]  /*04f0*/  LDS R8, [R20+0x340] ;  /* 0x0003400014087984 */ /* 0x000fe20000000800 */
[----:B-1----:R-:W-:-:S04]  /*0500*/  IMAD R12, R12, R32, R9 ;  /* 0x000000200c0c7224 */ /* 0x002fc800078e0209 */
[----:B--2---:R-:W-:Y:S01]  /*0510*/  IMAD R13, R31, R13, R12 ;  /* 0x0000000d1f0d7224 */ /* 0x004fe200078e020c */
[----:B------:R-:W-:Y:S01]  /*0520*/  IADD3 R9, PT, PT, R25, -0x10, RZ ;  /* 0xfffffff019097810 */ /* 0x000fe20007ffe0ff */
[----:B------:R-:W-:Y:S02]  /*0530*/  LDS R31, [R20+0x380] ;  /* 0x00038000141f7984 */ /* 0x000fe40000000800 */
[----:B------:R-:W-:Y:S02]  /*0540*/  IMAD R13, R33, R14, R13 ;  /* 0x0000000e210d7224 */ /* 0x000fe400078e020d */
[----:B------:R-:W-:Y:S02]  /*0550*/  IMAD.WIDE.U32 R32, R9, 0x4, R18 ;  /* 0x0000000409207825 */ /* 0x000fe400078e0012 */
[----:B------:R-:W-:Y:S02]  /*0560*/  LDS R9, [R20+0x300] ;  /* 0x0003000014097984 */ /* 0x000fe40000000800 */
[----:B---3--:R-:W-:-:S02]  /*0570*/  IMAD R10, R10, R15, R13 ;  /* 0x0000000f0a0a7224 */ /* 0x008fc400078e020d */
[----:B------:R-:W0:Y:S01]  /*0580*/  LDS.128 R12, [R7+0x30] ;  /* 0x00003000070c7984 */ /* 0x000e220000000c00 */
[----:B------:R-:W-:Y:S01]  /*0590*/  BAR.SYNC.DEFER_BLOCKING 0x0 ;  /* 0x0000000000007b1d */ /* 0x000fe20000010000 */
[----:B------:R-:W-:-:S05]  /*05a0*/  IMAD.WIDE.U32 R34, R26, 0x4, R16 ;  /* 0x000000041a227825 */ /* 0x000fca00078e0010 */
[----:B------:R-:W2:Y:S04]  /*05b0*/  LDG.E R33, desc[UR8][R32.64] ;  /* 0x0000000820217981 */ /* 0x000ea8000c1e1900 */
[----:B------:R-:W3:Y:S01]  /*05c0*/  LDG.E R35, desc[UR8][R34.64] ;  /* 0x0000000822237981 */ /* 0x000ee2000c1e1900 */
[----:B0-----:R-:W-:-:S04]  /*05d0*/  IMAD R9, R12, R9, R10 ;  /* 0x000000090c097224 */ /* 0x001fc800078e020a */
[----:B------:R-:W-:-:S04]  /*05e0*/  IMAD R13, R8, R13, R9 ;  /* 0x0000000d080d7224 */ /* 0x000fc800078e0209 */
[----:B------:R-:W-:-:S04]  /*05f0*/  IMAD R13, R31, R14, R13 ;  /* 0x0000000e1f0d7224 */ /* 0x000fc800078e020d */
[----:B------:R-:W-:Y:S01]  /*0600*/  IMAD R13, R36, R15, R13 ;  /* 0x0000000f240d7224 */ /* 0x000fe200078e020d */
[----:B--2---:R-:W-:Y:S04]  /*0610*/  STS [R22], R33 ;  /* 0x0000002116007388 */ /* 0x004fe80000000800 */
[----:B---3--:R-:W-:Y:S01]  /*0620*/  STS [R6], R35 ;  /* 0x0000002306007388 */ /* 0x008fe20000000800 */
[----:B------:R-:W-:Y:S06]  /*0630*/  BAR.SYNC.DEFER_BLOCKING 0x0 ;  /* 0x0000000000007b1d */ /* 0x000fec0000010000 */
[----:B------:R-:W-:Y:S04]  /*0640*/  LDS R37, [R20] ;  /* 0x0000000014257984 */ /* 0x000fe80000000800 */
[----:B------:R-:W0:Y:S04]  /*0650*/  LDS.128 R8, [R7] ;  /* 0x0000000007087984 */ /* 0x000e280000000c00 */
[----:B------:R-:W1:Y:S04]  /*0660*/  LDS R12, [R20+0x40] ;  /* 0x00004000140c7984 */ /* 0x000e680000000800 */
[----:B------:R-:W2:Y:S04]  /*0670*/  LDS R31, [R20+0x80] ;  /* 0x00008000141f7984 */ /* 0x000ea80000000800 */
[----:B------:R-:W-:Y:S04]  /*0680*/  LDS R34, [R20+0x100] ;  /* 0x0001000014227984 */ /* 0x000fe80000000800 */
[----:B------:R-:W-:Y:S04]  /*0690*/  LDS R32, [R20+0x140] ;  /* 0x0001400014207984 */ /* 0x000fe80000000800 */
[----:B------:R-:W-:Y:S04]  /*06a0*/  LDS R33, [R20+0x180] ;  /* 0x0001800014217984 */ /* 0x000fe80000000800 */
[----:B------:R-:W-:Y:S01]  /*06b0*/  LDS R36, [R20+0x3c0] ;  /* 0x0003c00014247984 */ /* 0x000fe20000000800 */
[----:B0-----:R-:W-:-:S03]  /*06c0*/  IMAD R13, R8, R37, R13 ;  /* 0x00000025080d7224 */ /* 0x001fc600078e020d */
[----:B------:R-:W0:Y:S01]  /*06d0*/  LDS R8, [R20+0xc0] ;  /* 0x0000c00014087984 */ /* 0x000e220000000800 */
[----:B-1----:R-:W-:-:S03]  /*06e0*/  IMAD R9, R12, R9, R13 ;  /* 0x000000090c097224 */ /* 0x002fc600078e020d */
[----:B------:R-:W1:Y:S01]  /*06f0*/  LDS.128 R12, [R7+0x10] ;  /* 0x00001000070c7984 */ /* 0x000e620000000c00 */
[----:B--2---:R-:W-:-:S03]  /*0700*/  IMAD R9, R31, R10, R9 ;  /* 0x0000000a1f097224 */ /* 0x004fc600078e0209 */
[----:B------:R-:W-:Y:S01]  /*0710*/  LDS R31, [R20+0x200] ;  /* 0x00020000141f7984 */ /* 0x000fe20000000800 */
[----:B0-----:R-:W-:-:S04]  /*0720*/  IMAD R9, R8, R11, R9 ;  /* 0x0000000b08097224 */ /* 0x001fc800078e0209 */
[----:B-1----:R-:W-:Y:S02]  /*0730*/  IMAD R9, R12, R34, R9 ;  /* 0x000000220c097224 */ /* 0x002fe400078e0209 */
[----:B------:R-:W0:Y:S02]  /*0740*/  LDS R12, [R20+0x1c0] ;  /* 0x0001c000140c7984 */ /* 0x000e240000000800 */
[----:B------:R-:W-:Y:S02]  /*0750*/  IMAD R13, R32, R13, R9 ;  /* 0x0000000d200d7224 */ /* 0x000fe400078e0209 */
[----:B------:R-:W1:Y:S04]  /*0760*/  LDS.128 R8, [R7+0x20] ;  /* 0x0000200007087984 */ /* 0x000e680000000c00 */
[----:B------:R-:W2:Y:S01]  /*0770*/  LDS R32, [R20+0x240] ;  /* 0x0002400014207984 */ /* 0x000ea20000000800 */
[----:B------:R-:W-:-:S03]  /*0780*/  IMAD R13, R33, R14, R13 ;  /* 0x0000000e210d7224 */ /* 0x000fc600078e020d */
[----:B------:R-:W3:Y:S04]  /*0790*/  LDS R33, [R20+0x280] ;  /* 0x0002800014217984 */ /* 0x000ee80000000800 */
[----:B------:R-:W4:Y:S01]  /*07a0*/  LDS R14, [R20+0x2c0] ;  /* 0x0002c000140e7984 */ /* 0x000f220000000800 */
[----:B0-----:R-:W-:-:S04]  /*07b0*/  IMAD R13, R12, R15, R13 ;  /* 0x0000000f0c0d7224 */ /* 0x001fc800078e020d */
[----:B-1----:R-:W-:Y:S02]  /*07c0*/  IMAD R8, R8, R31, R13 ;  /* 0x0000001f08087224 */ /* 0x002fe400078e020d */
[----:B------:R-:W-:Y:S02]  /*07d0*/  LDS R31, [R20+0x380] ;  /* 0x00038000141f7984 */ /* 0x000fe40000000800 */
[----:B--2---:R-:W-:Y:S02]  /*07e0*/  IMAD R9, R32, R9, R8 ;  /* 0x0000000920097224 */ /* 0x004fe400078e0208 */
[----:B------:R-:W-:Y:S02]  /*07f0*/  LDS R8, [R20+0x340] ;  /* 0x0003400014087984 */ /* 0x000fe40000000800 */
[----:B---3--:R-:W-:Y:S02]  /*0800*/  IMAD R10, R33, R10, R9 ;  /* 0x0000000a210a7224 */ /* 0x008fe400078e0209 */
[----:B------:R-:W-:Y:S02]  /*0810*/  LDS R9, [R20+0x300] ;  /* 0x0003000014097984 */ /* 0x000fe40000000800 */
[----:B----4-:R-:W-:-:S02]  /*0820*/  IMAD R10, R14, R11, R10 ;  /* 0x0000000b0e0a7224 */ /* 0x010fc400078e020a */
[----:B------:R-:W0:Y:S01]  /*0830*/  LDS.128 R12, [R7+0x30] ;  /* 0x00003000070c7984 */ /* 0x000e220000000c00 */
[----:B------:R-:W-:Y:S01]  /*0840*/  IMAD.WIDE.U32 R32, R25, 0x4, R18 ;  /* 0x0000000419207825 */ /* 0x000fe200078e0012 */
[----:B------:R-:W-:Y:S03]  /*0850*/  BAR.SYNC.DEFER_BLOCKING 0x0 ;  /* 0x0000000000007b1d */ /* 0x000fe60000010000 */
[----:B------:R-:W-:-:S03]  /*0860*/  IMAD.WIDE.U32 R34, R28, 0x4, R16 ;  /* 0x000000041c227825 */ /* 0x000fc600078e0010 */
[----:B------:R-:W2:Y:S04]  /*0870*/  LDG.E R33, desc[UR8][R32.64] ;  /* 0x0000000820217981 */ /* 0x000ea8000c1e1900 */
[----:B------:R-:W3:Y:S01]  /*0880*/  LDG.E R35, desc[UR8][R34.64] ;  /* 0x0000000822237981 */ /* 0x000ee2000c1e1900 */
[----:B0-----:R-:W-:-:S04]  /*0890*/  IMAD R9, R12, R9, R10 ;  /* 0x000000090c097224 */ /* 0x001fc800078e020a */
[----:B------:R-:W-:-:S04]  /*08a0*/  IMAD R13, R8, R13, R9 ;  /* 0x0000000d080d7224 */ /* 0x000fc800078e0209 */
[----:B------:R-:W-:-:S04]  /*08b0*/  IMAD R13, R31, R14, R13 ;  /* 0x0000000e1f0d7224 */ /* 0x000fc800078e020d */
[----:B------:R-:W-:Y:S02]  /*08c0*/  IMAD R13, R36, R15, R13 ;  /* 0x0000000f240d7224 */ /* 0x000fe400078e020d */
[----:B------:R-:W-:Y:S01]  /*08d0*/  IMAD.WIDE.U32 R16, R30, 0x4, R16 ;  /* 0x000000041e107825 */ /* 0x000fe200078e0010 */
[----:B--2---:R-:W-:Y:S04]  /*08e0*/  STS [R22], R33 ;  /* 0x0000002116007388 */ /* 0x004fe80000000800 */
[----:B---3--:R-:W-:Y:S01]  /*08f0*/  STS [R6], R35 ;  /* 0x0000002306007388 */ /* 0x008fe20000000800 */
[----:B------:R-:W-:Y:S06]  /*0900*/  BAR.SYNC.DEFER_BLOCKING 0x0 ;  /* 0x0000000000007b1d */ /* 0x000fec0000010000 */
[----:B------:R-:W-:Y:S04]  /*0910*/  LDS R37, [R20] ;  /* 0x0000000014257984 */ /* 0x000fe80000000800 */
[----:B------:R-:W0:Y:S04]  /*0920*/  LDS.128 R8, [R7] ;  /* 0x0000000007087984 */ /* 0x000e280000000c00 */
[----:B------:R-:W1:Y:S04]  /*0930*/  LDS R12, [R20+0x40] ;  /* 0x00004000140c7984 */ /* 0x000e680000000800 */
[----:B------:R-:W2:Y:S04]  /*0940*/  LDS R31, [R20+0x80] ;  /* 0x00008000141f7984 */ /* 0x000ea80000000800 */
[----:B------:R-:W3:Y:S04]  /*0950*/  LDS R32, [R20+0xc0] ;  /* 0x0000c00014207984 */ /* 0x000ee80000000800 */
[----:B------:R-:W-:Y:S04]  /*0960*/  LDS R33, [R20+0x100] ;  /* 0x0001000014217984 */ /* 0x000fe80000000800 */
[----:B------:R-:W-:Y:S04]  /*0970*/  LDS R34, [R20+0x200] ;  /* 0x0002000014227984 */ /* 0x000fe80000000800 */
[----:B------:R-:W-:Y:S01]  /*0980*/  LDS R35, [R20+0x300] ;  /* 0x0003000014237984 */ /* 0x000fe20000000800 */
[----:B0-----:R-:W-:-:S04]  /*0990*/  IMAD R8, R8, R37, R13 ;  /* 0x0000002508087224 */ /* 0x001fc800078e020d */
[----:B-1----:R-:W-:Y:S02]  /*09a0*/  IMAD R9, R12, R9, R8 ;  /* 0x000000090c097224 */ /* 0x002fe400078e0208 */
[----:B------:R-:W0:Y:S04]  /*09b0*/  LDS.128 R12, [R7+0x10] ;  /* 0x00001000070c7984 */ /* 0x000e280000000c00 */
[----:B------:R-:W1:Y:S01]  /*09c0*/  LDS R8, [R20+0x140] ;  /* 0x0001400014087984 */ /* 0x000e620000000800 */
[----:B--2---:R-:W-:-:S03]  /*09d0*/  IMAD R10, R31, R10, R9 ;  /* 0x0000000a1f0a7224 */ /* 0x004fc600078e0209 */
[----:B------:R-:W2:Y:S01]  /*09e0*/  LDS R31, [R20+0x180] ;  /* 0x00018000141f7984 */ /* 0x000ea20000000800 */
[----:B---3--:R-:W-:-:S03]  /*09f0*/  IMAD R11, R32, R11, R10 ;  /* 0x0000000b200b7224 */ /* 0x008fc600078e020a */
[----:B------:R-:W-:Y:S01]  /*0a00*/  LDS R32, [R20+0x240] ;  /* 0x0002400014207984 */ /* 0x000fe20000000800 */
[----:B0-----:R-:W-:-:S03]  /*0a10*/  IMAD R11, R12, R33, R11 ;  /* 0x000000210c0b7224 */ /* 0x001fc600078e020b */
[----:B------:R-:W0:Y:S01]  /*0a20*/  LDS R12, [R20+0x1c0] ;  /* 0x0001c000140c7984 */ /* 0x000e220000000800 */
[----:B-1----:R-:W-:-:S03]  /*0a30*/  IMAD R33, R8, R13, R11 ;  /* 0x0000000d08217224 */ /* 0x002fc600078e020b */
[----:B------:R-:W1:Y:S04]  /*0a40*/  LDS.128 R8, [R7+0x20] ;  /* 0x0000200007087984 */ /* 0x000e680000000c00 */
[----:B------:R-:W3:Y:S01]  /*0a50*/  LDS R13, [R20+0x280] ;  /* 0x00028000140d7984 */ /* 0x000ee20000000800 */
[----:B--2---:R-:W-:-:S03]  /*0a60*/  IMAD R14, R31, R14, R33 ;  /* 0x0000000e1f0e7224 */ /* 0x004fc600078e0221 */
[----:B------:R-:W-:Y:S01]  /*0a70*/  LDS R33, [R20+0x380] ;  /* 0x0003800014217984 */ /* 0x000fe20000000800 */
[----:B0-----:R-:W-:-:S04]  /*0a80*/  IMAD R15, R12, R15, R14 ;  /* 0x0000000f0c0f7224 */ /* 0x001fc800078e020e */
[----:B-1----:R-:W-:Y:S01]  /*0a90*/  IMAD R8, R8, R34, R15 ;  /* 0x0000002208087224 */ /* 0x002fe200078e020f */
[----:B------:R-:W-:Y:S01]  /*0aa0*/  IADD3 R15, PT, PT, R25, 0x10, RZ ;  /* 0x00000010190f7810 */ /* 0x000fe20007ffe0ff */
[----:B------:R-:W-:Y:S02]  /*0ab0*/  LDS R34, [R20+0x340] ;  /* 0x0003400014227984 */ /* 0x000fe40000000800 */
[----:B------:R-:W-:Y:S02]  /*0ac0*/  IMAD R8, R32, R9, R8 ;  /* 0x0000000920087224 */ /* 0x000fe400078e0208 */
[----:B------:R-:W-:Y:S01]  /*0ad0*/  IMAD.WIDE.U32 R18, R15, 0x4, R18 ;  /* 0x000000040f127825 */ /* 0x000fe200078e0012 */
[----:B------:R-:W0:Y:S03]  /*0ae0*/  LDS R9, [R20+0x2c0] ;  /* 0x0002c00014097984 */ /* 0x000e260000000800 */
[----:B---3--:R-:W-:Y:S01]  /*0af0*/  IMAD R8, R13, R10, R8 ;  /* 0x0000000a0d087224 */ /* 0x008fe200078e0208 */
[----:B------:R-:W-:Y:S04]  /*0b00*/  LDS R32, [R20+0x3c0] ;  /* 0x0003c00014207984 */ /* 0x000fe80000000800 */
[----:B------:R-:W1:Y:S01]  /*0b10*/  LDS.128 R12, [R7+0x30] ;  /* 0x00003000070c7984 */ /* 0x000e620000000c00 */
[----:B------:R-:W-:Y:S06]  /*0b20*/  BAR.SYNC.DEFER_BLOCKING 0x0 ;  /* 0x0000000000007b1d */ /* 0x000fec0000010000 */
[----:B------:R-:W2:Y:S04]  /*0b30*/  LDG.E R19, desc[UR8][R18.64] ;  /* 0x0000000812137981 */ /* 0x000ea8000c1e1900 */
[----:B------:R0:W3:Y:S02]  /*0b40*/  LDG.E R17, desc[UR8][R16.64] ;  /* 0x0000000810117981 */ /* 0x0000e4000c1e1900 */
[----:B0-----:R-:W-:-:S04]  /*0b50*/  IMAD R16, R9, R11, R8 ;  /* 0x0000000b09107224 */ /* 0x001fc800078e0208 */
[----:B-1----:R-:W-:-:S04]  /*0b60*/  IMAD R12, R12, R35, R16 ;  /* 0x000000230c0c7224 */ /* 0x002fc800078e0210 */
[----:B------:R-:W-:-:S04]  /*0b70*/  IMAD R12, R34, R13, R12 ;  /* 0x0000000d220c7224 */ /* 0x000fc800078e020c */
[----:B------:R-:W-:-:S04]  /*0b80*/  IMAD R12, R33, R14, R12 ;  /* 0x0000000e210c7224 */ /* 0x000fc800078e020c */
[----:B------:R-:W-:Y:S01]  /*0b90*/  IMAD R16, R32, R15, R12 ;  /* 0x0000000f20107224 */ /* 0x000fe200078e020c */
[----:B------:R-:W-:-:S04]  /*0ba0*/  IADD3 R27, PT, PT, R27, 0x4, RZ ;  /* 0x000000041b1b7810 */ /* 0x000fc80007ffe0ff */
[----:B------:R-:W-:Y:S02]  /*0bb0*/  ISETP.NE.AND P0, PT, R27, RZ, PT ;  /* 0x000000ff1b00720c */ /* 0x000fe40003f05270 */
[----:B------:R-:W-:Y:S02]  /*0bc0*/  IADD3 R25, PT, PT, R25, 0x40, RZ ;  /* 0x0000004019197810 */ /* 0x000fe40007ffe0ff */
[C---:B------:R-:W-:Y:S02]  /*0bd0*/  LEA R30, R5.reuse, R30, 0x6 ;  /* 0x0000001e051e7211 */ /* 0x040fe400078e30ff */
[C---:B------:R-:W-:Y:S02]  /*0be0*/  LEA R28, R5.reuse, R28, 0x6 ;  /* 0x0000001c051c7211 */ /* 0x040fe400078e30ff */
[C---:B------:R-:W-:Y:S02]  /*0bf0*/  LEA R26, R5.reuse, R26, 0x6 ;  /* 0x0000001a051a7211 */ /* 0x040fe400078e30ff */
[----:B------:R-:W-:Y:S01]  /*0c00*/  LEA R24, R5, R24, 0x6 ;  /* 0x0000001805187211 */ /* 0x000fe200078e30ff */
        /* <DEDUP_REMOVED lines=9> */
[----:B------:R-:W4:Y:S04]  /*0ca0*/  LDS.128 R12, [R7+0x10] ;  /* 0x00001000070c7984 */ /* 0x000f280000000c00 */
[----:B------:R-:W5:Y:S04]  /*0cb0*/  LDS R32, [R20+0x140] ;  /* 0x0001400014207984 */ /* 0x000f680000000800 */
[----:B------:R-:W5:Y:S01]  /*0cc0*/  LDS R35, [R20+0x180] ;  /* 0x0001800014237984 */ /* 0x000f620000000800 */
[----:B0-----:R-:W-:-:S03]  /*0cd0*/  IMAD R8, R8, R31, R16 ;  /* 0x0000001f08087224 */ /* 0x001fc600078e0210 */
[----:B------:R-:W-:Y:S01]  /*0ce0*/  LDS R31, [R20+0x200] ;  /* 0x00020000141f7984 */ /* 0x000fe20000000800 */
[----:B-1----:R-:W-:-:S03]  /*0cf0*/  IMAD R9, R36, R9, R8 ;  /* 0x0000000924097224 */ /* 0x002fc600078e0208 */
[----:B------:R-:W0:Y:S04]  /*0d00*/  LDS R8, [R20+0x1c0] ;  /* 0x0001c00014087984 */ /* 0x000e280000000800 */
[----:B------:R-:W1:Y:S01]  /*0d10*/  LDS.128 R16, [R7+0x20] ;  /* 0x0000200007107984 */ /* 0x000e620000000c00 */
[----:B--2---:R-:W-:-:S04]  /*0d20*/  IMAD R9, R37, R10, R9 ;  /* 0x0000000a25097224 */ /* 0x004fc800078e0209 */
[----:B---3--:R-:W-:-:S04]  /*0d30*/  IMAD R9, R34, R11, R9 ;  /* 0x0000000b22097224 */ /* 0x008fc800078e0209 */
[----:B----4-:R-:W-:Y:S02]  /*0d40*/  IMAD R9, R12, R33, R9 ;  /* 0x000000210c097224 */ /* 0x010fe400078e0209 */
[----:B------:R-:W2:Y:S02]  /*0d50*/  LDS R12, [R20+0x240] ;  /* 0x00024000140c7984 */ /* 0x000ea40000000800 */
[----:B-----5:R-:W-:Y:S02]  /*0d60*/  IMAD R9, R32, R13, R9 ;  /* 0x0000000d20097224 */ /* 0x020fe400078e0209 */
[----:B------:R-:W3:Y:S02]  /*0d70*/  LDS R13, [R20+0x280] ;  /* 0x00028000140d7984 */ /* 0x000ee40000000800 */
[----:B------:R-:W-:Y:S02]  /*0d80*/  IMAD R9, R35, R14, R9 ;  /* 0x0000000e23097224 */ /* 0x000fe400078e0209 */
[----:B------:R-:W4:Y:S04]  /*0d90*/  LDS R14, [R20+0x2c0] ;  /* 0x0002c000140e7984 */ /* 0x000f280000000800 */
[----:B------:R-:W-:Y:S01]  /*0da0*/  LDS R32, [R20+0x340] ;  /* 0x0003400014207984 */ /* 0x000fe20000000800 */
[----:B0-----:R-:W-:-:S03]  /*0db0*/  IMAD R33, R8, R15, R9 ;  /* 0x0000000f08217224 */ /* 0x001fc600078e0209 */
[----:B------:R-:W-:Y:S04]  /*0dc0*/  LDS R15, [R20+0x300] ;  /* 0x00030000140f7984 */ /* 0x000fe80000000800 */
[----:B------:R-:W0:Y:S01]  /*0dd0*/  LDS.128 R8, [R7+0x30] ;  /* 0x0000300007087984 */ /* 0x000e220000000c00 */
[----:B-1----:R-:W-:-:S03]  /*0de0*/  IMAD R33, R16, R31, R33 ;  /* 0x0000001f10217224 */ /* 0x002fc600078e0221 */
[----:B------:R-:W1:Y:S04]  /*0df0*/  LDS R31, [R20+0x380] ;  /* 0x00038000141f7984 */ /* 0x000e680000000800 */
[----:B------:R-:W5:Y:S01]  /*0e00*/  LDS R16, [R20+0x3c0] ;  /* 0x0003c00014107984 */ /* 0x000f620000000800 */
[----:B--2---:R-:W-:-:S04]  /*0e10*/  IMAD R12, R12, R17, R33 ;  /* 0x000000110c0c7224 */ /* 0x004fc800078e0221 */
[----:B---3--:R-:W-:-:S04]  /*0e20*/  IMAD R12, R13, R18, R12 ;  /* 0x000000120d0c7224 */ /* 0x008fc800078e020c */
[----:B----4-:R-:W-:-:S04]  /*0e30*/  IMAD R12, R14, R19, R12 ;  /* 0x000000130e0c7224 */ /* 0x010fc800078e020c */
[----:B0-----:R-:W-:-:S04]  /*0e40*/  IMAD R8, R8, R15, R12 ;  /* 0x0000000f08087224 */ /* 0x001fc800078e020c */
[----:B------:R-:W-:-:S04]  /*0e50*/  IMAD R8, R32, R9, R8 ;  /* 0x0000000920087224 */ /* 0x000fc800078e0208 */
[----:B-1----:R-:W-:-:S04]  /*0e60*/  IMAD R31, R31, R10, R8 ;  /* 0x0000000a1f1f7224 */ /* 0x002fc800078e0208 */
[----:B-----5:R-:W-:Y:S01]  /*0e70*/  IMAD R31, R16, R11, R31 ;  /* 0x0000000b101f7224 */ /* 0x020fe200078e021f */
[----:B------:R-:W-:Y:S06]  /*0e80*/  BAR.SYNC.DEFER_BLOCKING 0x0 ;  /* 0x0000000000007b1d */ /* 0x000fec0000010000 */
[----:B------:R-:W-:Y:S05]  /*0e90*/  @P0 BRA `(.L_x_2) ;  /* 0xfffffff4000c0947 */ /* 0x000fea000383ffff */
.L_x_1:
[----:B------:R-:W-:-:S13]  /*0ea0*/  LOP3.LUT P0, R6, R29, 0x3, RZ, 0xc0, !PT ;  /* 0x000000031d067812 */ /* 0x000fda000780c0ff */
[----:B------:R-:W-:Y:S05]  /*0eb0*/  @!P0 BRA `(.L_x_0) ;  /* 0x0000000800848947 */ /* 0x000fea0003800000 */
[----:B------:R-:W-:Y:S02]  /*0ec0*/  ISETP.NE.AND P0, PT, R6, 0x1, PT ;  /* 0x000000010600780c */ /* 0x000fe40003f05270 */
[----:B------:R-:W-:-:S04]  /*0ed0*/  LOP3.LUT R29, R29, 0x1, RZ, 0xc0, !PT ;  /* 0x000000011d1d7812 */ /* 0x000fc800078ec0ff */
[----:B------:R-:W-:-:S07]  /*0ee0*/  ISETP.NE.U32.AND P1, PT, R29, 0x1, PT ;  /* 0x000000011d00780c */ /* 0x000fce0003f25070 */
[----:B------:R-:W-:Y:S06]  /*0ef0*/  @!P0 BRA `(.L_x_3) ;  /* 0x0000000400988947 */ /* 0x000fec0003800000 */
[----:B------:R-:W0:Y:S01]  /*0f00*/  LDC.64 R16, c[0x0][0x380] ;  /* 0x0000e000ff107b82 */ /* 0x000e220000000a00 */
[C---:B------:R-:W-:Y:S02]  /*0f10*/  LEA R18, R0.reuse, R3, 0x4 ;  /* 0x0000000300127211 */ /* 0x040fe400078e20ff */
[----:B------:R-:W-:-:S03]  /*0f20*/  LEA R19, R0, R21, 0x4 ;  /* 0x0000001500137211 */ /* 0x000fc600078e20ff */
[----:B------:R-:W-:Y:S02]  /*0f30*/  IMAD R13, R18, R5, R4 ;  /* 0x00000005120d7224 */ /* 0x000fe400078e0204 */
[----:B------:R-:W1:Y:S01]  /*0f40*/  LDC.64 R26, c[0x0][0x388] ;  /* 0x0000e200ff1a7b82 */ /* 0x000e620000000a00 */
[----:B0-----:R-:W-:-:S05]  /*0f50*/  IMAD.WIDE.U32 R8, R19, 0x4, R16 ;  /* 0x0000000413087825 */ /* 0x001fca00078e0010 */
[----:B------:R-:W2:Y:S01]  /*0f60*/  LDG.E R25, desc[UR8][R8.64] ;  /* 0x0000000808197981 */ /* 0x000ea2000c1e1900 */
[----:B-1----:R-:W-:-:S05]  /*0f70*/  IMAD.WIDE.U32 R12, R13, 0x4, R26 ;  /* 0x000000040d0c7825 */ /* 0x002fca00078e001a */
[----:B------:R-:W3:Y:S01]  /*0f80*/  LDG.E R33, desc[UR8][R12.64] ;  /* 0x000000080c217981 */ /* 0x000ee2000c1e1900 */
[----:B------:R-:W-:-:S04]  /*0f90*/  UIADD3 UR5, UPT, UPT, UR4, 0x400, URZ ;  /* 0x0000040004057890 */ /* 0x000fc8000fffe0ff */
[----:B------:R-:W-:Y:S01]  /*0fa0*/  ULEA UR5, UR6, UR5, 0x18 ;  /* 0x0000000506057291 */ /* 0x000fe2000f8ec0ff */
[----:B------:R-:W-:-:S05]  /*0fb0*/  LEA R32, R2, R7, 0x2 ;  /* 0x0000000702207211 */ /* 0x000fca00078e10ff */
[----:B------:R-:W-:-:S04]  /*0fc0*/  LEA R6, R2, UR5, 0x2 ;  /* 0x0000000502067c11 */ /* 0x000fc8000f8e10ff */
[----:B------:R-:W-:Y:S02]  /*0fd0*/  LEA R30, R3, R6, 0x6 ;  /* 0x00000006031e7211 */ /* 0x000fe400078e30ff */
[----:B------:R-:W-:Y:S01]  /*0fe0*/  IADD3 R18, PT, PT, R18, 0x10, RZ ;  /* 0x0000001012127810 */ /* 0x000fe20007ffe0ff */
        /* <DEDUP_REMOVED lines=11> */
[----:B------:R-:W5:Y:S04]  /*10a0*/  LDS R25, [R6+0x180] ;  /* 0x0001800006197984 */ /* 0x000f680000000800 */
[----:B------:R-:W5:Y:S04]  /*10b0*/  LDS R20, [R6+0x1c0] ;  /* 0x0001c00006147984 */ /* 0x000f680000000800 */
[----:B------:R-:W-:Y:S01]  /*10c0*/  LDS R36, [R6+0x200] ;  /* 0x0002000006247984 */ /* 0x000fe20000000800 */
[----:B0-----:R-:W-:-:S03]  /*10d0*/  IMAD R8, R8, R24, R31 ;  /* 0x0000001808087224 */ /* 0x001fc600078e021f */
[----:B------:R-:W-:Y:S01]  /*10e0*/  LDS R33, [R6+0x380] ;  /* 0x0003800006217984 */ /* 0x000fe20000000800 */
[----:B-1----:R-:W-:-:S03]  /*10f0*/  IMAD R9, R28, R9, R8 ;  /* 0x000000091c097224 */ /* 0x002fc600078e0208 */
[----:B------:R-:W-:Y:S01]  /*1100*/  LDS R31, [R6+0x300] ;  /* 0x00030000061f7984 */ /* 0x000fe20000000800 */
[----:B--2---:R-:W-:-:S03]  /*1110*/  IMAD R10, R34, R10, R9 ;  /* 0x0000000a220a7224 */ /* 0x004fc600078e0209 */
[----:B------:R-:W-:Y:S01]  /*1120*/  LDS R28, [R6+0x240] ;  /* 0x00024000061c7984 */ /* 0x000fe20000000800 */
[----:B---3--:R-:W-:-:S03]  /*1130*/  IMAD R10, R35, R11, R10 ;  /* 0x0000000b230a7224 */ /* 0x008fc600078e020a */
[----:B------:R-:W-:Y:S01]  /*1140*/  LDS R34, [R6+0x2c0] ;  /* 0x0002c00006227984 */ /* 0x000fe20000000800 */
[----:B------:R-:W-:-:S03]  /*1150*/  IMAD R9, R18, R5, R4 ;  /* 0x0000000512097224 */ /* 0x000fc600078e0204 */
[----:B------:R-:W-:Y:S01]  /*1160*/  LDS R35, [R6+0x280] ;  /* 0x0002800006237984 */ /* 0x000fe20000000800 */
[----:B----4-:R-:W-:-:S03]  /*1170*/  IMAD R10, R12, R29, R10 ;  /* 0x0000001d0c0a7224 */ /* 0x010fc600078e020a */
[----:B------:R-:W-:Y:S01]  /*1180*/  LDS R24, [R6+0x3c0] ;  /* 0x0003c00006187984 */ /* 0x000fe20000000800 */
[----:B-----5:R-:W-:Y:S01]  /*1190*/  IMAD R10, R22, R13, R10 ;  /* 0x0000000d160a7224 */ /* 0x020fe200078e020a */
[----:B------:R-:W-:Y:S01]  /*11a0*/  IADD3 R13, PT, PT, R19, 0x10, RZ ;  /* 0x00000010130d7810 */ /* 0x000fe20007ffe0ff */
[----:B------:R-:W-:Y:S01]  /*11b0*/  IMAD.WIDE.U32 R26, R9, 0x4, R26 ;  /* 0x00000004091a7825 */ /* 0x000fe200078e001a */
[----:B------:R-:W-:Y:S03]  /*11c0*/  LDS R22, [R6+0x340] ;  /* 0x0003400006167984 */ /* 0x000fe60000000800 */
[----:B------:R-:W-:Y:S02]  /*11d0*/  IMAD R10, R25, R14, R10 ;  /* 0x0000000e190a7224 */ /* 0x000fe400078e020a */
[----:B------:R-:W-:Y:S02]  /*11e0*/  IMAD.WIDE.U32 R12, R13, 0x4, R16 ;  /* 0x000000040d0c7825 */ /* 0x000fe400078e0010 */
[----:B------:R-:W-:Y:S02]  /*11f0*/  LDS.128 R16, [R7+0x30] ;  /* 0x0000300007107984 */ /* 0x000fe40000000c00 */
[----:B------:R-:W-:-:S02]  /*1200*/  IMAD R29, R20, R15, R10 ;  /* 0x0000000f141d7224 */ /* 0x000fc400078e020a */
[----:B------:R-:W0:Y:S01]  /*1210*/  LDS.128 R8, [R7+0x20] ;  /* 0x0000200007087984 */ /* 0x000e220000000c00 */
[----:B------:R-:W-:Y:S06]  /*1220*/  BAR.SYNC.DEFER_BLOCKING 0x0 ;  /* 0x0000000000007b1d */ /* 0x000fec0000010000 */
[----:B------:R-:W2:Y:S04]  /*1230*/  LDG.E R37, desc[UR8][R12.64] ;  /* 0x000000080c257981 */ /* 0x000ea8000c1e1900 */
[----:B------:R-:W3:Y:S01]  /*1240*/  LDG.E R27, desc[UR8][R26.64] ;  /* 0x000000081a1b7981 */ /* 0x000ee2000c1e1900 */
[----:B0-----:R-:W-:-:S04]  /*1250*/  IMAD R8, R8, R36, R29 ;  /* 0x0000002408087224 */ /* 0x001fc800078e021d */
[----:B------:R-:W-:-:S04]  /*1260*/  IMAD R8, R28, R9, R8 ;  /* 0x000000091c087224 */ /* 0x000fc800078e0208 */
[----:B------:R-:W-:-:S04]  /*1270*/  IMAD R8, R35, R10, R8 ;  /* 0x0000000a23087224 */ /* 0x000fc800078e0208 */
[----:B------:R-:W-:-:S04]  /*1280*/  IMAD R34, R34, R11, R8 ;  /* 0x0000000b22227224 */ /* 0x000fc800078e0208 */
[----:B------:R-:W-:-:S04]  /*1290*/  IMAD R16, R16, R31, R34 ;  /* 0x0000001f10107224 */ /* 0x000fc800078e0222 */
[----:B------:R-:W-:-:S04]  /*12a0*/  IMAD R16, R22, R17, R16 ;  /* 0x0000001116107224 */ /* 0x000fc800078e0210 */
[----:B------:R-:W-:-:S04]  /*12b0*/  IMAD R16, R33, R18, R16 ;  /* 0x0000001221107224 */ /* 0x000fc800078e0210 */
[----:B------:R-:W-:Y:S01]  /*12c0*/  IMAD R24, R24, R19, R16 ;  /* 0x0000001318187224 */ /* 0x000fe200078e0210 */
        /* <DEDUP_REMOVED lines=14> */
[----:B------:R-:W-:Y:S04]  /*13b0*/  LDS R33, [R6+0x200] ;  /* 0x0002000006217984 */ /* 0x000fe80000000800 */
[----:B------:R-:W5:Y:S01]  /*13c0*/  LDS.128 R16, [R7+0x20] ;  /* 0x0000200007107984 */ /* 0x000f620000000c00 */
[----:B0-----:R-:W-:-:S03]  /*13d0*/  IMAD R12, R12, R25, R24 ;  /* 0x000000190c0c7224 */ /* 0x001fc600078e0218 */
[----:B------:R-:W0:Y:S01]  /*13e0*/  LDS R24, [R6+0x240] ;  /* 0x0002400006187984 */ /* 0x000e220000000800 */
[----:B-1----:R-:W-:-:S03]  /*13f0*/  IMAD R12, R20, R13, R12 ;  /* 0x0000000d140c7224 */ /* 0x002fc600078e020c */
[----:B------:R-:W1:Y:S01]  /*1400*/  LDS R25, [R6+0x280] ;  /* 0x0002800006197984 */ /* 0x000e620000000800 */
[----:B--2---:R-:W-:-:S03]  /*1410*/  IMAD R12, R29, R14, R12 ;  /* 0x0000000e1d0c7224 */ /* 0x004fc600078e020c */
[----:B------:R-:W2:Y:S01]  /*1420*/  LDS R20, [R6+0x2c0] ;  /* 0x0002c00006147984 */ /* 0x000ea20000000800 */
[----:B---3--:R-:W-:-:S03]  /*1430*/  IMAD R30, R28, R15, R12 ;  /* 0x0000000f1c1e7224 */ /* 0x008fc600078e020c */
[----:B------:R-:W-:Y:S04]  /*1440*/  LDS R29, [R6+0x300] ;  /* 0x00030000061d7984 */ /* 0x000fe80000000800 */
[----:B------:R-:W3:Y:S01]  /*1450*/  LDS.128 R12, [R7+0x30] ;  /* 0x00003000070c7984 */ /* 0x000ee20000000c00 */
[----:B----4-:R-:W-:-:S03]  /*1460*/  IMAD R8, R8, R27, R30 ;  /* 0x0000001b08087224 */ /* 0x010fc600078e021e */
[----:B------:R-:W4:Y:S01]  /*1470*/  LDS R28, [R6+0x340] ;  /* 0x00034000061c7984 */ /* 0x000f220000000800 */
[----:B-----5:R-:W-:-:S03]  /*1480*/  IMAD R9, R26, R9, R8 ;  /* 0x000000091a097224 */ /* 0x020fc600078e0208 */
[----:B------:R-:W5:Y:S04]  /*1490*/  LDS R27, [R6+0x380] ;  /* 0x00038000061b7984 */ /* 0x000f680000000800 */
[----:B------:R-:W5:Y:S01]  /*14a0*/  LDS R8, [R6+0x3c0] ;  /* 0x0003c00006087984 */ /* 0x000f620000000800 */
[----:B------:R-:W-:-:S04]  /*14b0*/  IMAD R9, R31, R10, R9 ;  /* 0x0000000a1f097224 */ /* 0x000fc800078e0209 */
[----:B------:R-:W-:-:S04]  /*14c0*/  IMAD R9, R22, R11, R9 ;  /* 0x0000000b16097224 */ /* 0x000fc800078e0209 */
[----:B------:R-:W-:-:S04]  /*14d0*/  IMAD R9, R16, R33, R9 ;  /* 0x0000002110097224 */ /* 0x000fc800078e0209 */
[----:B0-----:R-:W-:-:S04]  /*14e0*/  IMAD R9, R24, R17, R9 ;  /* 0x0000001118097224 */ /* 0x001fc800078e0209 */
[----:B-1----:R-:W-:-:S04]  /*14f0*/  IMAD R9, R25, R18, R9 ;  /* 0x0000001219097224 */ /* 0x002fc800078e0209 */
[----:B--2---:R-:W-:-:S04]  /*1500*/  IMAD R9, R20, R19, R9 ;  /* 0x0000001314097224 */ /* 0x004fc800078e0209 */
[----:B---3--:R-:W-:-:S04]  /*1510*/  IMAD R9, R12, R29, R9 ;  /* 0x0000001d0c097224 */ /* 0x008fc800078e0209 */
[----:B----4-:R-:W-:-:S04]  /*1520*/  IMAD R9, R28, R13, R9 ;  /* 0x0000000d1c097224 */ /* 0x010fc800078e0209 */
[----:B-----5:R-:W-:-:S04]  /*1530*/  IMAD R9, R27, R14, R9 ;  /* 0x0000000e1b097224 */ /* 0x020fc800078e0209 */
[----:B------:R-:W-:Y:S01]  /*1540*/  IMAD R31, R8, R15, R9 ;  /* 0x0000000f081f7224 */ /* 0x000fe200078e0209 */
[----:B------:R-:W-:Y:S06]  /*1550*/  BAR.SYNC.DEFER_BLOCKING 0x0 ;  /* 0x0000000000007b1d */ /* 0x000fec0000010000 */
.L_x_3:
[----:B------:R-:W-:Y:S05]  /*1560*/  @P1 BRA `(.L_x_0) ;  /* 0x0000000000d81947 */ /* 0x000fea0003800000 */
[----:B------:R-:W0:Y:S01]  /*1570*/  LDC.64 R8, c[0x0][0x380] ;  /* 0x0000e000ff087b82 */ /* 0x000e220000000a00 */
[C---:B------:R-:W-:Y:S02]  /*1580*/  LEA R6, R0.reuse, R3, 0x4 ;  /* 0x0000000300067211 */ /* 0x040fe400078e20ff */
[----:B------:R-:W-:-:S03]  /*1590*/  LEA R21, R0, R21, 0x4 ;  /* 0x0000001500157211 */ /* 0x000fc600078e20ff */
[----:B------:R-:W-:Y:S02]  /*15a0*/  IMAD R11, R6, R5, R4 ;  /* 0x00000005060b7224 */ /* 0x000fe400078e0204 */
[----:B------:R-:W1:Y:S01]  /*15b0*/  LDC.64 R12, c[0x0][0x388] ;  /* 0x0000e200ff0c7b82 */ /* 0x000e620000000a00 */
[----:B0-----:R-:W-:-:S05]  /*15c0*/  IMAD.WIDE.U32 R8, R21, 0x4, R8 ;  /* 0x0000000415087825 */ /* 0x001fca00078e0008 */
[----:B------:R-:W2:Y:S01]  /*15d0*/  LDG.E R6, desc[UR8][R8.64] ;  /* 0x0000000808067981 */ /* 0x000ea2000c1e1900 */
[----:B-1----:R-:W-:-:S06]  /*15e0*/  IMAD.WIDE.U32 R12, R11, 0x4, R12 ;  /* 0x000000040b0c7825 */ /* 0x002fcc00078e000c */
[----:B------:R-:W3:Y:S01]  /*15f0*/  LDG.E R12, desc[UR8][R12.64] ;  /* 0x000000080c0c7981 */ /* 0x000ee2000c1e1900 */
[----:B------:R-:W-:-:S04]  /*1600*/  UIADD3 UR4, UPT, UPT, UR4, 0x400, URZ ;  /* 0x0000040004047890 */ /* 0x000fc8000fffe0ff */
[----:B------:R-:W-:Y:S01]  /*1610*/  ULEA UR4, UR6, UR4, 0x18 ;  /* 0x0000000406047291 */ /* 0x000fe2000f8ec0ff */
[----:B------:R-:W-:-:S05]  /*1620*/  LEA R15, R2, R7, 0x2 ;  /* 0x00000007020f7211 */ /* 0x000fca00078e10ff */
[----:B------:R-:W-:-:S04]  /*1630*/  LEA R0, R2, UR4, 0x2 ;  /* 0x0000000402007c11 */ /* 0x000fc8000f8e10ff */
        /* <DEDUP_REMOVED lines=41> */
.L_x_0:
[----:B------:R-:W-:-:S04]  /*18d0*/  VIMNMX R0, PT, PT, R23, R4, !PT ;  /* 0x0000000417007248 */ /* 0x000fc80007fe0100 */
[----:B------:R-:W-:-:S13]  /*18e0*/  ISETP.GE.AND P0, PT, R0, R5, PT ;  /* 0x000000050000720c */ /* 0x000fda0003f06270 */
[----:B------:R-:W-:Y:S05]  /*18f0*/  @P0 EXIT ;  /* 0x000000000000094d */ /* 0x000fea0003800000 */
[----:B------:R-:W0:Y:S01]  /*1900*/  LDC.64 R2, c[0x0][0x390] ;  /* 0x0000e400ff027b82 */ /* 0x000e220000000a00 */
[----:B------:R-:W-:-:S04]  /*1910*/  IMAD R5, R23, R5, R4 ;  /* 0x0000000517057224 */ /* 0x000fc800078e0204 */
[----:B0-----:R-:W-:-:S05]  /*1920*/  IMAD.WIDE R2, R5, 0x4, R2 ;  /* 0x0000000405027825 */ /* 0x001fca00078e0202 */
[----:B------:R-:W-:Y:S01]  /*1930*/  STG.E desc[UR8][R2.64], R31 ;  /* 0x0000001f02007986 */ /* 0x000fe2000c101908 */
[----:B------:R-:W-:Y:S05]  /*1940*/  EXIT ;  /* 0x000000000000794d */ /* 0x000fea0003800000 */
.L_x_4:
[----:B------:R-:W-:-:S00]  /*1950*/  BRA `(.L_x_4) ;  /* 0xfffffffc00fc7947 */ /* 0x000fc0000383ffff */
[----:B------:R-:W-:-:S00]  /*1960*/  NOP ;  /* 0x0000000000007918 */ /* 0x000fc00000000000 */
        /* <DEDUP_REMOVED lines=9> */
.L_x_5:


//--------------------- .nv.shared._Z14matrixMulTiledPiS_S_i --------------------------
	.section	.nv.shared._Z14matrixMulTiledPiS_S_i,"aw",@nobits
	.sectionflags	@""
	.align	4
.nv.shared._Z14matrixMulTiledPiS_S_i:
	.zero		3072


//--------------------- .nv.shared.reserved.0     --------------------------
	.section	.nv.shared.reserved.0,"aw",@nobits
	.weak		__nv_reservedSMEM_offset_0_alias
	.size		__nv_reservedSMEM_offset_0_alias, 0, 64
	.other		__nv_reservedSMEM_offset_0_alias,@"STO_CUDA_RESERVED_SHARED STV_DEFAULT"
__nv_reservedSMEM_offset_0_alias:
	.zero		0
	.zero		64


//--------------------- .nv.constant0._Z14matrixMulTiledPiS_S_i --------------------------
	.section	.nv.constant0._Z14matrixMulTiledPiS_S_i,"a",@progbits
	.sectionflags	@""
	.align	4
.nv.constant0._Z14matrixMulTiledPiS_S_i:
	.zero		924


//--------------------- SYMBOLS --------------------------

	.type		.nv.reservedSmem.offset0,@object
	.size		.nv.reservedSmem.offset0,0x4
	.type		.nv.reservedSmem.cap,@object
	.size		.nv.reservedSmem.cap,0x4
